//
// Generated by NVIDIA NVVM Compiler
//
// Compiler Build ID: CL-36424714
// Cuda compilation tools, release 13.0, V13.0.88
// Based on NVVM 20.0.0
//

.version 9.0
.target sm_100
.address_size 64

	// .globl	_Z16evacuationKerneliPKiS0_S0_S0_PKxS2_PxS3_S3_S3_

.visible .entry _Z16evacuationKerneliPKiS0_S0_S0_PKxS2_PxS3_S3_S3_(
	.param .u32 _Z16evacuationKerneliPKiS0_S0_S0_PKxS2_PxS3_S3_S3__param_0,
	.param .u64 .ptr .align 1 _Z16evacuationKerneliPKiS0_S0_S0_PKxS2_PxS3_S3_S3__param_1,
	.param .u64 .ptr .align 1 _Z16evacuationKerneliPKiS0_S0_S0_PKxS2_PxS3_S3_S3__param_2,
	.param .u64 .ptr .align 1 _Z16evacuationKerneliPKiS0_S0_S0_PKxS2_PxS3_S3_S3__param_3,
	.param .u64 .ptr .align 1 _Z16evacuationKerneliPKiS0_S0_S0_PKxS2_PxS3_S3_S3__param_4,
	.param .u64 .ptr .align 1 _Z16evacuationKerneliPKiS0_S0_S0_PKxS2_PxS3_S3_S3__param_5,
	.param .u64 .ptr .align 1 _Z16evacuationKerneliPKiS0_S0_S0_PKxS2_PxS3_S3_S3__param_6,
	.param .u64 .ptr .align 1 _Z16evacuationKerneliPKiS0_S0_S0_PKxS2_PxS3_S3_S3__param_7,
	.param .u64 .ptr .align 1 _Z16evacuationKerneliPKiS0_S0_S0_PKxS2_PxS3_S3_S3__param_8,
	.param .u64 .ptr .align 1 _Z16evacuationKerneliPKiS0_S0_S0_PKxS2_PxS3_S3_S3__param_9,
	.param .u64 .ptr .align 1 _Z16evacuationKerneliPKiS0_S0_S0_PKxS2_PxS3_S3_S3__param_10
)
{
	.reg .pred 	%p<26>;
	.reg .b32 	%r<104>;
	.reg .b64 	%rd<352>;

	ld.param.u32 	%r47, [_Z16evacuationKerneliPKiS0_S0_S0_PKxS2_PxS3_S3_S3__param_0];
	ld.param.u64 	%rd109, [_Z16evacuationKerneliPKiS0_S0_S0_PKxS2_PxS3_S3_S3__param_1];
	ld.param.u64 	%rd115, [_Z16evacuationKerneliPKiS0_S0_S0_PKxS2_PxS3_S3_S3__param_2];
	ld.param.u64 	%rd116, [_Z16evacuationKerneliPKiS0_S0_S0_PKxS2_PxS3_S3_S3__param_3];
	ld.param.u64 	%rd117, [_Z16evacuationKerneliPKiS0_S0_S0_PKxS2_PxS3_S3_S3__param_4];
	ld.param.u64 	%rd110, [_Z16evacuationKerneliPKiS0_S0_S0_PKxS2_PxS3_S3_S3__param_5];
	ld.param.u64 	%rd111, [_Z16evacuationKerneliPKiS0_S0_S0_PKxS2_PxS3_S3_S3__param_6];
	ld.param.u64 	%rd118, [_Z16evacuationKerneliPKiS0_S0_S0_PKxS2_PxS3_S3_S3__param_7];
	ld.param.u64 	%rd112, [_Z16evacuationKerneliPKiS0_S0_S0_PKxS2_PxS3_S3_S3__param_8];
	ld.param.u64 	%rd113, [_Z16evacuationKerneliPKiS0_S0_S0_PKxS2_PxS3_S3_S3__param_9];
	ld.param.u64 	%rd114, [_Z16evacuationKerneliPKiS0_S0_S0_PKxS2_PxS3_S3_S3__param_10];
	cvta.to.global.u64 	%rd1, %rd118;
	cvta.to.global.u64 	%rd2, %rd117;
	cvta.to.global.u64 	%rd3, %rd116;
	cvta.to.global.u64 	%rd4, %rd115;
	mov.u32 	%r48, %ctaid.x;
	mov.u32 	%r49, %ntid.x;
	mov.u32 	%r50, %tid.x;
	mad.lo.s32 	%r1, %r48, %r49, %r50;
	setp.ge.s32 	%p1, %r1, %r47;
	@%p1 bra 	$L__BB0_59;
	cvta.to.global.u64 	%rd120, %rd110;
	cvta.to.global.u64 	%rd121, %rd111;
	cvta.to.global.u64 	%rd122, %rd109;
	mul.wide.s32 	%rd123, %r1, 8;
	add.s64 	%rd5, %rd120, %rd123;
	add.s64 	%rd6, %rd121, %rd123;
	mul.wide.s32 	%rd124, %r1, 4;
	add.s64 	%rd125, %rd122, %rd124;
	ld.global.u32 	%r101, [%rd125];
	ld.global.u32 	%r3, [%rd125+4];
	setp.ge.s32 	%p2, %r101, %r3;
	mov.b64 	%rd351, 0;
	@%p2 bra 	$L__BB0_58;
	ld.global.u64 	%rd128, [%rd6];
	ld.global.u64 	%rd129, [%rd5];
	add.s64 	%rd130, %rd129, %rd128;
	add.s64 	%rd7, %rd130, -1;
	sub.s32 	%r4, %r3, %r101;
	sub.s32 	%r51, %r101, %r3;
	setp.gt.u32 	%p3, %r51, -8;
	mov.b64 	%rd351, 0;
	@%p3 bra 	$L__BB0_29;
	and.b32  	%r52, %r4, -8;
	neg.s32 	%r99, %r52;
	mov.b64 	%rd351, 0;
$L__BB0_4:
	.pragma "nounroll";
	mul.wide.s32 	%rd132, %r101, 4;
	add.s64 	%rd133, %rd4, %rd132;
	add.s64 	%rd9, %rd133, 16;
	ld.global.u32 	%r8, [%rd133];
	mul.wide.s32 	%rd134, %r8, 4;
	add.s64 	%rd135, %rd3, %rd134;
	ld.global.u32 	%r9, [%rd135];
	add.s64 	%rd136, %rd2, %rd134;
	ld.global.s32 	%rd10, [%rd136];
	add.s64 	%rd11, %rd7, %rd10;
	or.b64  	%rd137, %rd11, %rd10;
	and.b64  	%rd138, %rd137, -4294967296;
	setp.ne.s64 	%p4, %rd138, 0;
	@%p4 bra 	$L__BB0_6;
	cvt.u32.u64 	%r53, %rd10;
	cvt.u32.u64 	%r54, %rd11;
	div.u32 	%r55, %r54, %r53;
	cvt.u64.u32 	%rd330, %r55;
	bra.uni 	$L__BB0_7;
$L__BB0_6:
	div.s64 	%rd330, %rd11, %rd10;
$L__BB0_7:
	cvt.s64.s32 	%rd139, %r9;
	mul.lo.s64 	%rd140, %rd139, %rd330;
	mul.wide.s32 	%rd141, %r8, 8;
	add.s64 	%rd142, %rd1, %rd141;
	atom.global.max.s64 	%rd143, [%rd142], %rd351;
	max.s64 	%rd144, %rd351, %rd143;
	mad.lo.s64 	%rd15, %rd140, 12, %rd144;
	atom.global.max.s64 	%rd145, [%rd142], %rd15;
	ld.global.u32 	%r10, [%rd9+-12];
	mul.wide.s32 	%rd146, %r10, 4;
	add.s64 	%rd147, %rd3, %rd146;
	ld.global.u32 	%r11, [%rd147];
	add.s64 	%rd148, %rd2, %rd146;
	ld.global.s32 	%rd16, [%rd148];
	add.s64 	%rd17, %rd7, %rd16;
	or.b64  	%rd149, %rd17, %rd16;
	and.b64  	%rd150, %rd149, -4294967296;
	setp.ne.s64 	%p5, %rd150, 0;
	@%p5 bra 	$L__BB0_9;
	cvt.u32.u64 	%r56, %rd16;
	cvt.u32.u64 	%r57, %rd17;
	div.u32 	%r58, %r57, %r56;
	cvt.u64.u32 	%rd331, %r58;
	bra.uni 	$L__BB0_10;
$L__BB0_9:
	div.s64 	%rd331, %rd17, %rd16;
$L__BB0_10:
	cvt.s64.s32 	%rd151, %r11;
	mul.lo.s64 	%rd152, %rd151, %rd331;
	mul.wide.s32 	%rd153, %r10, 8;
	add.s64 	%rd154, %rd1, %rd153;
	atom.global.max.s64 	%rd155, [%rd154], %rd15;
	max.s64 	%rd156, %rd15, %rd155;
	mad.lo.s64 	%rd21, %rd152, 12, %rd156;
	atom.global.max.s64 	%rd157, [%rd154], %rd21;
	ld.global.u32 	%r12, [%rd9+-8];
	mul.wide.s32 	%rd158, %r12, 4;
	add.s64 	%rd159, %rd3, %rd158;
	ld.global.u32 	%r13, [%rd159];
	add.s64 	%rd160, %rd2, %rd158;
	ld.global.s32 	%rd22, [%rd160];
	add.s64 	%rd23, %rd7, %rd22;
	or.b64  	%rd161, %rd23, %rd22;
	and.b64  	%rd162, %rd161, -4294967296;
	setp.ne.s64 	%p6, %rd162, 0;
	@%p6 bra 	$L__BB0_12;
	cvt.u32.u64 	%r59, %rd22;
	cvt.u32.u64 	%r60, %rd23;
	div.u32 	%r61, %r60, %r59;
	cvt.u64.u32 	%rd332, %r61;
	bra.uni 	$L__BB0_13;
$L__BB0_12:
	div.s64 	%rd332, %rd23, %rd22;
$L__BB0_13:
	cvt.s64.s32 	%rd163, %r13;
	mul.lo.s64 	%rd164, %rd163, %rd332;
	mul.wide.s32 	%rd165, %r12, 8;
	add.s64 	%rd166, %rd1, %rd165;
	atom.global.max.s64 	%rd167, [%rd166], %rd21;
	max.s64 	%rd168, %rd21, %rd167;
	mad.lo.s64 	%rd27, %rd164, 12, %rd168;
	atom.global.max.s64 	%rd169, [%rd166], %rd27;
	ld.global.u32 	%r14, [%rd9+-4];
	mul.wide.s32 	%rd170, %r14, 4;
	add.s64 	%rd171, %rd3, %rd170;
	ld.global.u32 	%r15, [%rd171];
	add.s64 	%rd172, %rd2, %rd170;
	ld.global.s32 	%rd28, [%rd172];
	add.s64 	%rd29, %rd7, %rd28;
	or.b64  	%rd173, %rd29, %rd28;
	and.b64  	%rd174, %rd173, -4294967296;
	setp.ne.s64 	%p7, %rd174, 0;
	@%p7 bra 	$L__BB0_15;
	cvt.u32.u64 	%r62, %rd28;
	cvt.u32.u64 	%r63, %rd29;
	div.u32 	%r64, %r63, %r62;
	cvt.u64.u32 	%rd333, %r64;
	bra.uni 	$L__BB0_16;
$L__BB0_15:
	div.s64 	%rd333, %rd29, %rd28;
$L__BB0_16:
	cvt.s64.s32 	%rd175, %r15;
	mul.lo.s64 	%rd176, %rd175, %rd333;
	mul.wide.s32 	%rd177, %r14, 8;
	add.s64 	%rd178, %rd1, %rd177;
	atom.global.max.s64 	%rd179, [%rd178], %rd27;
	max.s64 	%rd180, %rd27, %rd179;
	mad.lo.s64 	%rd33, %rd176, 12, %rd180;
	atom.global.max.s64 	%rd181, [%rd178], %rd33;
	ld.global.u32 	%r16, [%rd9];
	mul.wide.s32 	%rd182, %r16, 4;
	add.s64 	%rd183, %rd3, %rd182;
	ld.global.u32 	%r17, [%rd183];
	add.s64 	%rd184, %rd2, %rd182;
	ld.global.s32 	%rd34, [%rd184];
	add.s64 	%rd35, %rd7, %rd34;
	or.b64  	%rd185, %rd35, %rd34;
	and.b64  	%rd186, %rd185, -4294967296;
	setp.ne.s64 	%p8, %rd186, 0;
	@%p8 bra 	$L__BB0_18;
	cvt.u32.u64 	%r65, %rd34;
	cvt.u32.u64 	%r66, %rd35;
	div.u32 	%r67, %r66, %r65;
	cvt.u64.u32 	%rd334, %r67;
	bra.uni 	$L__BB0_19;
$L__BB0_18:
	div.s64 	%rd334, %rd35, %rd34;
$L__BB0_19:
	cvt.s64.s32 	%rd187, %r17;
	mul.lo.s64 	%rd188, %rd187, %rd334;
	mul.wide.s32 	%rd189, %r16, 8;
	add.s64 	%rd190, %rd1, %rd189;
	atom.global.max.s64 	%rd191, [%rd190], %rd33;
	max.s64 	%rd192, %rd33, %rd191;
	mad.lo.s64 	%rd39, %rd188, 12, %rd192;
	atom.global.max.s64 	%rd193, [%rd190], %rd39;
	ld.global.u32 	%r18, [%rd9+4];
	mul.wide.s32 	%rd194, %r18, 4;
	add.s64 	%rd195, %rd3, %rd194;
	ld.global.u32 	%r19, [%rd195];
	add.s64 	%rd196, %rd2, %rd194;
	ld.global.s32 	%rd40, [%rd196];
	add.s64 	%rd41, %rd7, %rd40;
	or.b64  	%rd197, %rd41, %rd40;
	and.b64  	%rd198, %rd197, -4294967296;
	setp.ne.s64 	%p9, %rd198, 0;
	@%p9 bra 	$L__BB0_21;
	cvt.u32.u64 	%r68, %rd40;
	cvt.u32.u64 	%r69, %rd41;
	div.u32 	%r70, %r69, %r68;
	cvt.u64.u32 	%rd335, %r70;
	bra.uni 	$L__BB0_22;
$L__BB0_21:
	div.s64 	%rd335, %rd41, %rd40;
$L__BB0_22:
	cvt.s64.s32 	%rd199, %r19;
	mul.lo.s64 	%rd200, %rd199, %rd335;
	mul.wide.s32 	%rd201, %r18, 8;
	add.s64 	%rd202, %rd1, %rd201;
	atom.global.max.s64 	%rd203, [%rd202], %rd39;
	max.s64 	%rd204, %rd39, %rd203;
	mad.lo.s64 	%rd45, %rd200, 12, %rd204;
	atom.global.max.s64 	%rd205, [%rd202], %rd45;
	ld.global.u32 	%r20, [%rd9+8];
	mul.wide.s32 	%rd206, %r20, 4;
	add.s64 	%rd207, %rd3, %rd206;
	ld.global.u32 	%r21, [%rd207];
	add.s64 	%rd208, %rd2, %rd206;
	ld.global.s32 	%rd46, [%rd208];
	add.s64 	%rd47, %rd7, %rd46;
	or.b64  	%rd209, %rd47, %rd46;
	and.b64  	%rd210, %rd209, -4294967296;
	setp.ne.s64 	%p10, %rd210, 0;
	@%p10 bra 	$L__BB0_24;
	cvt.u32.u64 	%r71, %rd46;
	cvt.u32.u64 	%r72, %rd47;
	div.u32 	%r73, %r72, %r71;
	cvt.u64.u32 	%rd336, %r73;
	bra.uni 	$L__BB0_25;
$L__BB0_24:
	div.s64 	%rd336, %rd47, %rd46;
$L__BB0_25:
	cvt.s64.s32 	%rd211, %r21;
	mul.lo.s64 	%rd212, %rd211, %rd336;
	mul.wide.s32 	%rd213, %r20, 8;
	add.s64 	%rd214, %rd1, %rd213;
	atom.global.max.s64 	%rd215, [%rd214], %rd45;
	max.s64 	%rd216, %rd45, %rd215;
	mad.lo.s64 	%rd51, %rd212, 12, %rd216;
	atom.global.max.s64 	%rd217, [%rd214], %rd51;
	ld.global.u32 	%r22, [%rd9+12];
	mul.wide.s32 	%rd218, %r22, 4;
	add.s64 	%rd219, %rd3, %rd218;
	ld.global.u32 	%r23, [%rd219];
	add.s64 	%rd220, %rd2, %rd218;
	ld.global.s32 	%rd52, [%rd220];
	add.s64 	%rd53, %rd7, %rd52;
	or.b64  	%rd221, %rd53, %rd52;
	and.b64  	%rd222, %rd221, -4294967296;
	setp.ne.s64 	%p11, %rd222, 0;
	@%p11 bra 	$L__BB0_27;
	cvt.u32.u64 	%r74, %rd52;
	cvt.u32.u64 	%r75, %rd53;
	div.u32 	%r76, %r75, %r74;
	cvt.u64.u32 	%rd337, %r76;
	bra.uni 	$L__BB0_28;
$L__BB0_27:
	div.s64 	%rd337, %rd53, %rd52;
$L__BB0_28:
	cvt.s64.s32 	%rd223, %r23;
	mul.lo.s64 	%rd224, %rd223, %rd337;
	mul.wide.s32 	%rd225, %r22, 8;
	add.s64 	%rd226, %rd1, %rd225;
	atom.global.max.s64 	%rd227, [%rd226], %rd51;
	max.s64 	%rd228, %rd51, %rd227;
	mad.lo.s64 	%rd351, %rd224, 12, %rd228;
	atom.global.max.s64 	%rd229, [%rd226], %rd351;
	add.s32 	%r101, %r101, 8;
	add.s32 	%r99, %r99, 8;
	setp.ne.s32 	%p12, %r99, 0;
	@%p12 bra 	$L__BB0_4;
$L__BB0_29:
	and.b32  	%r27, %r4, 7;
	setp.eq.s32 	%p13, %r27, 0;
	@%p13 bra 	$L__BB0_58;
	and.b32  	%r28, %r4, 3;
	setp.lt.u32 	%p14, %r27, 4;
	@%p14 bra 	$L__BB0_44;
	mul.wide.s32 	%rd231, %r101, 4;
	add.s64 	%rd60, %rd4, %rd231;
	ld.global.u32 	%r29, [%rd60];
	mul.wide.s32 	%rd232, %r29, 4;
	add.s64 	%rd233, %rd3, %rd232;
	ld.global.u32 	%r30, [%rd233];
	add.s64 	%rd234, %rd2, %rd232;
	ld.global.s32 	%rd61, [%rd234];
	add.s64 	%rd62, %rd7, %rd61;
	or.b64  	%rd235, %rd62, %rd61;
	and.b64  	%rd236, %rd235, -4294967296;
	setp.ne.s64 	%p15, %rd236, 0;
	@%p15 bra 	$L__BB0_33;
	cvt.u32.u64 	%r77, %rd61;
	cvt.u32.u64 	%r78, %rd62;
	div.u32 	%r79, %r78, %r77;
	cvt.u64.u32 	%rd340, %r79;
	bra.uni 	$L__BB0_34;
$L__BB0_33:
	div.s64 	%rd340, %rd62, %rd61;
$L__BB0_34:
	cvt.s64.s32 	%rd237, %r30;
	mul.lo.s64 	%rd238, %rd237, %rd340;
	mul.wide.s32 	%rd239, %r29, 8;
	add.s64 	%rd240, %rd1, %rd239;
	atom.global.max.s64 	%rd241, [%rd240], %rd351;
	max.s64 	%rd242, %rd351, %rd241;
	mad.lo.s64 	%rd66, %rd238, 12, %rd242;
	atom.global.max.s64 	%rd243, [%rd240], %rd66;
	ld.global.u32 	%r31, [%rd60+4];
	mul.wide.s32 	%rd244, %r31, 4;
	add.s64 	%rd245, %rd3, %rd244;
	ld.global.u32 	%r32, [%rd245];
	add.s64 	%rd246, %rd2, %rd244;
	ld.global.s32 	%rd67, [%rd246];
	add.s64 	%rd68, %rd7, %rd67;
	or.b64  	%rd247, %rd68, %rd67;
	and.b64  	%rd248, %rd247, -4294967296;
	setp.ne.s64 	%p16, %rd248, 0;
	@%p16 bra 	$L__BB0_36;
	cvt.u32.u64 	%r80, %rd67;
	cvt.u32.u64 	%r81, %rd68;
	div.u32 	%r82, %r81, %r80;
	cvt.u64.u32 	%rd341, %r82;
	bra.uni 	$L__BB0_37;
$L__BB0_36:
	div.s64 	%rd341, %rd68, %rd67;
$L__BB0_37:
	cvt.s64.s32 	%rd249, %r32;
	mul.lo.s64 	%rd250, %rd249, %rd341;
	mul.wide.s32 	%rd251, %r31, 8;
	add.s64 	%rd252, %rd1, %rd251;
	atom.global.max.s64 	%rd253, [%rd252], %rd66;
	max.s64 	%rd254, %rd66, %rd253;
	mad.lo.s64 	%rd72, %rd250, 12, %rd254;
	atom.global.max.s64 	%rd255, [%rd252], %rd72;
	ld.global.u32 	%r33, [%rd60+8];
	mul.wide.s32 	%rd256, %r33, 4;
	add.s64 	%rd257, %rd3, %rd256;
	ld.global.u32 	%r34, [%rd257];
	add.s64 	%rd258, %rd2, %rd256;
	ld.global.s32 	%rd73, [%rd258];
	add.s64 	%rd74, %rd7, %rd73;
	or.b64  	%rd259, %rd74, %rd73;
	and.b64  	%rd260, %rd259, -4294967296;
	setp.ne.s64 	%p17, %rd260, 0;
	@%p17 bra 	$L__BB0_39;
	cvt.u32.u64 	%r83, %rd73;
	cvt.u32.u64 	%r84, %rd74;
	div.u32 	%r85, %r84, %r83;
	cvt.u64.u32 	%rd342, %r85;
	bra.uni 	$L__BB0_40;
$L__BB0_39:
	div.s64 	%rd342, %rd74, %rd73;
$L__BB0_40:
	cvt.s64.s32 	%rd261, %r34;
	mul.lo.s64 	%rd262, %rd261, %rd342;
	mul.wide.s32 	%rd263, %r33, 8;
	add.s64 	%rd264, %rd1, %rd263;
	atom.global.max.s64 	%rd265, [%rd264], %rd72;
	max.s64 	%rd266, %rd72, %rd265;
	mad.lo.s64 	%rd78, %rd262, 12, %rd266;
	atom.global.max.s64 	%rd267, [%rd264], %rd78;
	ld.global.u32 	%r35, [%rd60+12];
	mul.wide.s32 	%rd268, %r35, 4;
	add.s64 	%rd269, %rd3, %rd268;
	ld.global.u32 	%r36, [%rd269];
	add.s64 	%rd270, %rd2, %rd268;
	ld.global.s32 	%rd79, [%rd270];
	add.s64 	%rd80, %rd7, %rd79;
	or.b64  	%rd271, %rd80, %rd79;
	and.b64  	%rd272, %rd271, -4294967296;
	setp.ne.s64 	%p18, %rd272, 0;
	@%p18 bra 	$L__BB0_42;
	cvt.u32.u64 	%r86, %rd79;
	cvt.u32.u64 	%r87, %rd80;
	div.u32 	%r88, %r87, %r86;
	cvt.u64.u32 	%rd343, %r88;
	bra.uni 	$L__BB0_43;
$L__BB0_42:
	div.s64 	%rd343, %rd80, %rd79;
$L__BB0_43:
	cvt.s64.s32 	%rd273, %r36;
	mul.lo.s64 	%rd274, %rd273, %rd343;
	mul.wide.s32 	%rd275, %r35, 8;
	add.s64 	%rd276, %rd1, %rd275;
	atom.global.max.s64 	%rd277, [%rd276], %rd78;
	max.s64 	%rd278, %rd78, %rd277;
	mad.lo.s64 	%rd351, %rd274, 12, %rd278;
	atom.global.max.s64 	%rd279, [%rd276], %rd351;
	add.s32 	%r101, %r101, 4;
$L__BB0_44:
	setp.eq.s32 	%p19, %r28, 0;
	@%p19 bra 	$L__BB0_58;
	setp.eq.s32 	%p20, %r28, 1;
	@%p20 bra 	$L__BB0_53;
	mul.wide.s32 	%rd281, %r101, 4;
	add.s64 	%rd87, %rd4, %rd281;
	ld.global.u32 	%r39, [%rd87];
	mul.wide.s32 	%rd282, %r39, 4;
	add.s64 	%rd283, %rd3, %rd282;
	ld.global.u32 	%r40, [%rd283];
	add.s64 	%rd284, %rd2, %rd282;
	ld.global.s32 	%rd88, [%rd284];
	add.s64 	%rd89, %rd7, %rd88;
	or.b64  	%rd285, %rd89, %rd88;
	and.b64  	%rd286, %rd285, -4294967296;
	setp.ne.s64 	%p21, %rd286, 0;
	@%p21 bra 	$L__BB0_48;
	cvt.u32.u64 	%r89, %rd88;
	cvt.u32.u64 	%r90, %rd89;
	div.u32 	%r91, %r90, %r89;
	cvt.u64.u32 	%rd346, %r91;
	bra.uni 	$L__BB0_49;
$L__BB0_48:
	div.s64 	%rd346, %rd89, %rd88;
$L__BB0_49:
	cvt.s64.s32 	%rd287, %r40;
	mul.lo.s64 	%rd288, %rd287, %rd346;
	mul.wide.s32 	%rd289, %r39, 8;
	add.s64 	%rd290, %rd1, %rd289;
	atom.global.max.s64 	%rd291, [%rd290], %rd351;
	max.s64 	%rd292, %rd351, %rd291;
	mad.lo.s64 	%rd93, %rd288, 12, %rd292;
	atom.global.max.s64 	%rd293, [%rd290], %rd93;
	ld.global.u32 	%r41, [%rd87+4];
	mul.wide.s32 	%rd294, %r41, 4;
	add.s64 	%rd295, %rd3, %rd294;
	ld.global.u32 	%r42, [%rd295];
	add.s64 	%rd296, %rd2, %rd294;
	ld.global.s32 	%rd94, [%rd296];
	add.s64 	%rd95, %rd7, %rd94;
	or.b64  	%rd297, %rd95, %rd94;
	and.b64  	%rd298, %rd297, -4294967296;
	setp.ne.s64 	%p22, %rd298, 0;
	@%p22 bra 	$L__BB0_51;
	cvt.u32.u64 	%r92, %rd94;
	cvt.u32.u64 	%r93, %rd95;
	div.u32 	%r94, %r93, %r92;
	cvt.u64.u32 	%rd347, %r94;
	bra.uni 	$L__BB0_52;
$L__BB0_51:
	div.s64 	%rd347, %rd95, %rd94;
$L__BB0_52:
	cvt.s64.s32 	%rd299, %r42;
	mul.lo.s64 	%rd300, %rd299, %rd347;
	mul.wide.s32 	%rd301, %r41, 8;
	add.s64 	%rd302, %rd1, %rd301;
	atom.global.max.s64 	%rd303, [%rd302], %rd93;
	max.s64 	%rd304, %rd93, %rd303;
	mad.lo.s64 	%rd351, %rd300, 12, %rd304;
	atom.global.max.s64 	%rd305, [%rd302], %rd351;
	add.s32 	%r101, %r101, 2;
$L__BB0_53:
	and.b32  	%r95, %r4, 1;
	setp.eq.b32 	%p23, %r95, 1;
	not.pred 	%p24, %p23;
	@%p24 bra 	$L__BB0_58;
	mul.wide.s32 	%rd306, %r101, 4;
	add.s64 	%rd307, %rd4, %rd306;
	ld.global.u32 	%r45, [%rd307];
	mul.wide.s32 	%rd308, %r45, 4;
	add.s64 	%rd309, %rd3, %rd308;
	ld.global.u32 	%r46, [%rd309];
	add.s64 	%rd310, %rd2, %rd308;
	ld.global.s32 	%rd102, [%rd310];
	add.s64 	%rd103, %rd7, %rd102;
	or.b64  	%rd311, %rd103, %rd102;
	and.b64  	%rd312, %rd311, -4294967296;
	setp.ne.s64 	%p25, %rd312, 0;
	@%p25 bra 	$L__BB0_56;
	cvt.u32.u64 	%r96, %rd102;
	cvt.u32.u64 	%r97, %rd103;
	div.u32 	%r98, %r97, %r96;
	cvt.u64.u32 	%rd350, %r98;
	bra.uni 	$L__BB0_57;
$L__BB0_56:
	div.s64 	%rd350, %rd103, %rd102;
$L__BB0_57:
	cvt.s64.s32 	%rd313, %r46;
	mul.lo.s64 	%rd314, %rd313, %rd350;
	mul.wide.s32 	%rd315, %r45, 8;
	add.s64 	%rd316, %rd1, %rd315;
	atom.global.max.s64 	%rd317, [%rd316], %rd351;
	max.s64 	%rd318, %rd351, %rd317;
	mad.lo.s64 	%rd351, %rd314, 12, %rd318;
	atom.global.max.s64 	%rd319, [%rd316], %rd351;
$L__BB0_58:
	cvta.to.global.u64 	%rd320, %rd112;
	mul.wide.s32 	%rd321, %r1, 8;
	add.s64 	%rd322, %rd320, %rd321;
	st.global.u64 	[%rd322], %rd351;
	ld.global.u64 	%rd323, [%rd5];
	cvta.to.global.u64 	%rd324, %rd113;
	add.s64 	%rd325, %rd324, %rd321;
	st.global.u64 	[%rd325], %rd323;
	ld.global.u64 	%rd326, [%rd6];
	cvta.to.global.u64 	%rd327, %rd114;
	add.s64 	%rd328, %rd327, %rd321;
	st.global.u64 	[%rd328], %rd326;
$L__BB0_59:
	ret;

}


// ===== COMPILED SASS (sm_100) =====

	.target	sm_100

	.elftype	@"ET_EXEC"


//--------------------- .note.nv.tkinfo           --------------------------
	.section	.note.nv.tkinfo,"",@"SHT_NOTE"
	.sectionflags	@"SHF_NOTE_NV_TKINFO"
	.tkinfo
        /*0018*/ 	.word	0x00000002
        /*0030*/ 	.string	""
        /*0030*/ 	.string	"ptxas"
        /*0030*/ 	.string	"Cuda compilation tools, release 13.0, V13.0.88"
        /*0030*/ 	.string	"Build cuda_13.0.r13.0/compiler.36424714_0"
        /*0030*/ 	.string	"-arch sm_100 -m 64 "



//--------------------- .note.nv.cuinfo           --------------------------
	.section	.note.nv.cuinfo,"",@"SHT_NOTE"
	.sectionflags	@"SHF_NOTE_NV_CUINFO"
        /*0018*/ 	.short	0x0002
        /*001a*/ 	.short	0x0064
        /*001c*/ 	.short	0x0082
	.zero		2


//--------------------- .nv.info                  --------------------------
	.section	.nv.info,"",@"SHT_CUDA_INFO"
	.align	4


	//----- nvinfo : EIATTR_REGCOUNT
	.align		4
        /*0000*/ 	.byte	0x04, 0x2f
        /*0002*/ 	.short	(.L_1 - .L_0)
	.align		4
.L_0:
        /*0004*/ 	.word	index@(_Z16evacuationKerneliPKiS0_S0_S0_PKxS2_PxS3_S3_S3_)
        /*0008*/ 	.word	0x0000002c


	//----- nvinfo : EIATTR_FRAME_SIZE
	.align		4
.L_1:
        /*000c*/ 	.byte	0x04, 0x11
        /*000e*/ 	.short	(.L_3 - .L_2)
	.align		4
.L_2:
        /*0010*/ 	.word	index@($__internal_0_$__cuda_sm20_div_s64)
        /*0014*/ 	.word	0x00000000


	//----- nvinfo : EIATTR_FRAME_SIZE
	.align		4
.L_3:
        /*0018*/ 	.byte	0x04, 0x11
        /*001a*/ 	.short	(.L_5 - .L_4)
	.align		4
.L_4:
        /*001c*/ 	.word	index@(_Z16evacuationKerneliPKiS0_S0_S0_PKxS2_PxS3_S3_S3_)
        /*0020*/ 	.word	0x00000000


	//----- nvinfo : EIATTR_MIN_STACK_SIZE
	.align		4
.L_5:
        /*0024*/ 	.byte	0x04, 0x12
        /*0026*/ 	.short	(.L_7 - .L_6)
	.align		4
.L_6:
        /*0028*/ 	.word	index@(_Z16evacuationKerneliPKiS0_S0_S0_PKxS2_PxS3_S3_S3_)
        /*002c*/ 	.word	0x00000000
.L_7:


//--------------------- .nv.compat                --------------------------
	.section	.nv.compat,"",@"SHT_CUDA_COMPAT_INFO"
	.align	4
        /*0000*/ 	.byte	0x02, 0x09, 0x00, 0x00, 0x02, 0x02, 0x01, 0x00, 0x02, 0x05, 0x05, 0x00, 0x03, 0x07, 0x01, 0x01
        /*0010*/ 	.byte	0x02, 0x03, 0x00, 0x00, 0x02, 0x06, 0x01, 0x00, 0x04, 0x0b, 0x08, 0x00, 0x09, 0x00, 0x00, 0x00
        /*0020*/ 	.byte	0x00, 0x00, 0x00, 0x00


//--------------------- .nv.info._Z16evacuationKerneliPKiS0_S0_S0_PKxS2_PxS3_S3_S3_ --------------------------
	.section	.nv.info._Z16evacuationKerneliPKiS0_S0_S0_PKxS2_PxS3_S3_S3_,"",@"SHT_CUDA_INFO"
	.sectionflags	@""
	.align	4


	//----- nvinfo : EIATTR_CUDA_API_VERSION
	.align		4
        /*0000*/ 	.byte	0x04, 0x37
        /*0002*/ 	.short	(.L_9 - .L_8)
.L_8:
        /*0004*/ 	.word	0x00000082


	//----- nvinfo : EIATTR_KPARAM_INFO
	.align		4
.L_9:
        /*0008*/ 	.byte	0x04, 0x17
        /*000a*/ 	.short	(.L_11 - .L_10)
.L_10:
        /*000c*/ 	.word	0x00000000
        /*0010*/ 	.short	0x000a
        /*0012*/ 	.short	0x0050
        /*0014*/ 	.byte	0x00, 0xf5, 0x21, 0x00


	//----- nvinfo : EIATTR_KPARAM_INFO
	.align		4
.L_11:
        /*0018*/ 	.byte	0x04, 0x17
        /*001a*/ 	.short	(.L_13 - .L_12)
.L_12:
        /*001c*/ 	.word	0x00000000
        /*0020*/ 	.short	0x0009
        /*0022*/ 	.short	0x0048
        /*0024*/ 	.byte	0x00, 0xf5, 0x21, 0x00


	//----- nvinfo : EIATTR_KPARAM_INFO
	.align		4
.L_13:
        /*0028*/ 	.byte	0x04, 0x17
        /*002a*/ 	.short	(.L_15 - .L_14)
.L_14:
        /*002c*/ 	.word	0x00000000
        /*0030*/ 	.short	0x0008
        /*0032*/ 	.short	0x0040
        /*0034*/ 	.byte	0x00, 0xf5, 0x21, 0x00


	//----- nvinfo : EIATTR_KPARAM_INFO
	.align		4
.L_15:
        /*0038*/ 	.byte	0x04, 0x17
        /*003a*/ 	.short	(.L_17 - .L_16)
.L_16:
        /*003c*/ 	.word	0x00000000
        /*0040*/ 	.short	0x0007
        /*0042*/ 	.short	0x0038
        /*0044*/ 	.byte	0x00, 0xf5, 0x21, 0x00


	//----- nvinfo : EIATTR_KPARAM_INFO
	.align		4
.L_17:
        /*0048*/ 	.byte	0x04, 0x17
        /*004a*/ 	.short	(.L_19 - .L_18)
.L_18:
        /*004c*/ 	.word	0x00000000
        /*0050*/ 	.short	0x0006
        /*0052*/ 	.short	0x0030
        /*0054*/ 	.byte	0x00, 0xf5, 0x21, 0x00


	//----- nvinfo : EIATTR_KPARAM_INFO
	.align		4
.L_19:
        /*0058*/ 	.byte	0x04, 0x17
        /*005a*/ 	.short	(.L_21 - .L_20)
.L_20:
        /*005c*/ 	.word	0x00000000
        /*0060*/ 	.short	0x0005
        /*0062*/ 	.short	0x0028
        /*0064*/ 	.byte	0x00, 0xf5, 0x21, 0x00


	//----- nvinfo : EIATTR_KPARAM_INFO
	.align		4
.L_21:
        /*0068*/ 	.byte	0x04, 0x17
        /*006a*/ 	.short	(.L_23 - .L_22)
.L_22:
        /*006c*/ 	.word	0x00000000
        /*0070*/ 	.short	0x0004
        /*0072*/ 	.short	0x0020
        /*0074*/ 	.byte	0x00, 0xf5, 0x21, 0x00


	//----- nvinfo : EIATTR_KPARAM_INFO
	.align		4
.L_23:
        /*0078*/ 	.byte	0x04, 0x17
        /*007a*/ 	.short	(.L_25 - .L_24)
.L_24:
        /*007c*/ 	.word	0x00000000
        /*0080*/ 	.short	0x0003
        /*0082*/ 	.short	0x0018
        /*0084*/ 	.byte	0x00, 0xf5, 0x21, 0x00


	//----- nvinfo : EIATTR_KPARAM_INFO
	.align		4
.L_25:
        /*0088*/ 	.byte	0x04, 0x17
        /*008a*/ 	.short	(.L_27 - .L_26)
.L_26:
        /*008c*/ 	.word	0x00000000
        /*0090*/ 	.short	0x0002
        /*0092*/ 	.short	0x0010
        /*0094*/ 	.byte	0x00, 0xf5, 0x21, 0x00


	//----- nvinfo : EIATTR_KPARAM_INFO
	.align		4
.L_27:
        /*0098*/ 	.byte	0x04, 0x17
        /*009a*/ 	.short	(.L_29 - .L_28)
.L_28:
        /*009c*/ 	.word	0x00000000
        /*00a0*/ 	.short	0x0001
        /*00a2*/ 	.short	0x0008
        /*00a4*/ 	.byte	0x00, 0xf5, 0x21, 0x00


	//----- nvinfo : EIATTR_KPARAM_INFO
	.align		4
.L_29:
        /*00a8*/ 	.byte	0x04, 0x17
        /*00aa*/ 	.short	(.L_31 - .L_30)
.L_30:
        /*00ac*/ 	.word	0x00000000
        /*00b0*/ 	.short	0x0000
        /*00b2*/ 	.short	0x0000
        /*00b4*/ 	.byte	0x00, 0xf0, 0x11, 0x00


	//----- nvinfo : EIATTR_SPARSE_MMA_MASK
	.align		4
.L_31:
        /*00b8*/ 	.byte	0x03, 0x50
        /*00ba*/ 	.short	0x0000


	//----- nvinfo : EIATTR_MAXREG_COUNT
	.align		4
        /*00bc*/ 	.byte	0x03, 0x1b
        /*00be*/ 	.short	0x00ff


	//----- nvinfo : EIATTR_MERCURY_ISA_VERSION
	.align		4
        /*00c0*/ 	.byte	0x03, 0x5f
        /*00c2*/ 	.short	0x0101


	//----- nvinfo : EIATTR_VRC_CTA_INIT_COUNT
	.align		4
        /*00c4*/ 	.byte	0x02, 0x4a
	.zero		1
	.zero		1


	//----- nvinfo : EIATTR_EXIT_INSTR_OFFSETS
	.align		4
        /*00c8*/ 	.byte	0x04, 0x1c
        /*00ca*/ 	.short	(.L_33 - .L_32)


	//   ....[0]....
.L_32:
        /*00cc*/ 	.word	0x00000070


	//   ....[1]....
        /*00d0*/ 	.word	0x00003b20


	//----- nvinfo : EIATTR_CRS_STACK_SIZE
	.align		4
.L_33:
        /*00d4*/ 	.byte	0x04, 0x1e
        /*00d6*/ 	.short	(.L_35 - .L_34)
.L_34:
        /*00d8*/ 	.word	0x00000000


	//----- nvinfo : EIATTR_CBANK_PARAM_SIZE
	.align		4
.L_35:
        /*00dc*/ 	.byte	0x03, 0x19
        /*00de*/ 	.short	0x0058


	//----- nvinfo : EIATTR_PARAM_CBANK
	.align		4
        /*00e0*/ 	.byte	0x04, 0x0a
        /*00e2*/ 	.short	(.L_37 - .L_36)
	.align		4
.L_36:
        /*00e4*/ 	.word	index@(.nv.constant0._Z16evacuationKerneliPKiS0_S0_S0_PKxS2_PxS3_S3_S3_)
        /*00e8*/ 	.short	0x0380
        /*00ea*/ 	.short	0x0058


	//----- nvinfo : EIATTR_SW_WAR
	.align		4
.L_37:
        /*00ec*/ 	.byte	0x04, 0x36
        /*00ee*/ 	.short	(.L_39 - .L_38)
.L_38:
        /*00f0*/ 	.word	0x00000008
.L_39:


//--------------------- .nv.callgraph             --------------------------
	.section	.nv.callgraph,"",@"SHT_CUDA_CALLGRAPH"
	.align	4
	.sectionentsize	8
	.align		4
        /*0000*/ 	.word	0x00000000
	.align		4
        /*0004*/ 	.word	0xffffffff
	.align		4
        /*0008*/ 	.word	0x00000000
	.align		4
        /*000c*/ 	.word	0xfffffffe
	.align		4
        /*0010*/ 	.word	0x00000000
	.align		4
        /*0014*/ 	.word	0xfffffffd
	.align		4
        /*0018*/ 	.word	0x00000000
	.align		4
        /*001c*/ 	.word	0xfffffffc


//--------------------- .text._Z16evacuationKerneliPKiS0_S0_S0_PKxS2_PxS3_S3_S3_ --------------------------
	.section	.text._Z16evacuationKerneliPKiS0_S0_S0_PKxS2_PxS3_S3_S3_,"ax",@progbits
	.align	128
        .global         _Z16evacuationKerneliPKiS0_S0_S0_PKxS2_PxS3_S3_S3_
        .type           _Z16evacuationKerneliPKiS0_S0_S0_PKxS2_PxS3_S3_S3_,@function
        .size           _Z16evacuationKerneliPKiS0_S0_S0_PKxS2_PxS3_S3_S3_,(.L_x_55 - _Z16evacuationKerneliPKiS0_S0_S0_PKxS2_PxS3_S3_S3_)
        .other          _Z16evacuationKerneliPKiS0_S0_S0_PKxS2_PxS3_S3_S3_,@"STO_CUDA_ENTRY STV_DEFAULT"
_Z16evacuationKerneliPKiS0_S0_S0_PKxS2_PxS3_S3_S3_:
.text._Z16evacuationKerneliPKiS0_S0_S0_PKxS2_PxS3_S3_S3_:
[----:B------:R-:W-:Y:S01]  /*0000*/  LDC R1, c[0x0][0x37c] ;  /* 0x0000df00ff017b82 */ /* 0x000fe20000000800 */
[----:B------:R-:W0:Y:S07]  /*0010*/  S2R R0, SR_TID.X ;  /* 0x0000000000007919 */ /* 0x000e2e0000002100 */
[----:B------:R-:W0:Y:S01]  /*0020*/  S2UR UR4, SR_CTAID.X ;  /* 0x00000000000479c3 */ /* 0x000e220000002500 */
[----:B------:R-:W1:Y:S07]  /*0030*/  LDCU UR5, c[0x0][0x380] ;  /* 0x00007000ff0577ac */ /* 0x000e6e0008000800 */
[----:B------:R-:W0:Y:S02]  /*0040*/  LDC R9, c[0x0][0x360] ;  /* 0x0000d800ff097b82 */ /* 0x000e240000000800 */
[----:B0-----:R-:W-:-:S05]  /*0050*/  IMAD R9, R9, UR4, R0 ;  /* 0x0000000409097c24 */ /* 0x001fca000f8e0200 */
[----:B-1----:R-:W-:-:S13]  /*0060*/  ISETP.GE.AND P0, PT, R9, UR5, PT ;  /* 0x0000000509007c0c */ /* 0x002fda000bf06270 */
[----:B------:R-:W-:Y:S05]  /*0070*/  @P0 EXIT ;  /* 0x000000000000094d */ /* 0x000fea0003800000 */
[----:B------:R-:W0:Y:S01]  /*0080*/  LDC.64 R2, c[0x0][0x388] ;  /* 0x0000e200ff027b82 */ /* 0x000e220000000a00 */
[----:B------:R-:W1:Y:S07]  /*0090*/  LDCU.64 UR4, c[0x0][0x358] ;  /* 0x00006b00ff0477ac */ /* 0x000e6e0008000a00 */
[----:B------:R-:W2:Y:S08]  /*00a0*/  LDC.64 R14, c[0x0][0x3a8] ;  /* 0x0000ea00ff0e7b82 */ /* 0x000eb00000000a00 */
[----:B------:R-:W3:Y:S01]  /*00b0*/  LDC.64 R16, c[0x0][0x3b0] ;  /* 0x0000ec00ff107b82 */ /* 0x000ee20000000a00 */
[----:B0-----:R-:W-:-:S05]  /*00c0*/  IMAD.WIDE R2, R9, 0x4, R2 ;  /* 0x0000000409027825 */ /* 0x001fca00078e0202 */
[----:B-1----:R-:W4:Y:S04]  /*00d0*/  LDG.E R8, desc[UR4][R2.64] ;  /* 0x0000000402087981 */ /* 0x002f28000c1e1900 */
[----:B------:R-:W4:Y:S01]  /*00e0*/  LDG.E R11, desc[UR4][R2.64+0x4] ;  /* 0x00000404020b7981 */ /* 0x000f22000c1e1900 */
[----:B------:R-:W-:Y:S01]  /*00f0*/  BSSY B0, `(.L_x_0) ;  /* 0x0000396000007945 */ /* 0x000fe20003800000 */
[----:B------:R-:W-:Y:S02]  /*0100*/  IMAD.MOV.U32 R28, RZ, RZ, RZ ;  /* 0x000000ffff1c7224 */ /* 0x000fe400078e00ff */
[----:B------:R-:W-:Y:S02]  /*0110*/  IMAD.MOV.U32 R31, RZ, RZ, RZ ;  /* 0x000000ffff1f7224 */ /* 0x000fe400078e00ff */
[----:B--2---:R-:W-:-:S04]  /*0120*/  IMAD.WIDE R14, R9, 0x8, R14 ;  /* 0x00000008090e7825 */ /* 0x004fc800078e020e */
[----:B---3--:R-:W-:Y:S01]  /*0130*/  IMAD.WIDE R16, R9, 0x8, R16 ;  /* 0x0000000809107825 */ /* 0x008fe200078e0210 */
[----:B----4-:R-:W-:-:S13]  /*0140*/  ISETP.GE.AND P0, PT, R8, R11, PT ;  /* 0x0000000b0800720c */ /* 0x010fda0003f06270 */
[----:B------:R-:W-:Y:S05]  /*0150*/  @P0 BRA `(.L_x_1) ;  /* 0x00000038003c0947 */ /* 0x000fea0003800000 */
[----:B------:R-:W2:Y:S04]  /*0160*/  LDG.E.64 R2, desc[UR4][R16.64] ;  /* 0x0000000410027981 */ /* 0x000ea8000c1e1b00 */
[----:B------:R-:W2:Y:S01]  /*0170*/  LDG.E.64 R4, desc[UR4][R14.64] ;  /* 0x000000040e047981 */ /* 0x000ea2000c1e1b00 */
[----:B------:R-:W-:Y:S01]  /*0180*/  IADD3 R0, PT, PT, -R11, R8, RZ ;  /* 0x000000080b007210 */ /* 0x000fe20007ffe1ff */
[----:B------:R-:W-:Y:S01]  /*0190*/  BSSY B1, `(.L_x_2) ;  /* 0x00001db000017945 */ /* 0x000fe20003800000 */
[----:B------:R-:W-:Y:S02]  /*01a0*/  IMAD.MOV.U32 R28, RZ, RZ, RZ ;  /* 0x000000ffff1c7224 */ /* 0x000fe400078e00ff */
[----:B------:R-:W-:Y:S01]  /*01b0*/  ISETP.GT.U32.AND P0, PT, R0, -0x8, PT ;  /* 0xfffffff80000780c */ /* 0x000fe20003f04070 */
[----:B------:R-:W-:Y:S01]  /*01c0*/  IMAD.MOV.U32 R31, RZ, RZ, RZ ;  /* 0x000000ffff1f7224 */ /* 0x000fe200078e00ff */
[----:B--2---:R-:W-:-:S04]  /*01d0*/  IADD3 R7, P1, P2, R4, -0x1, R2 ;  /* 0xffffffff04077810 */ /* 0x004fc80007a3e002 */
[----:B------:R-:W-:Y:S02]  /*01e0*/  IADD3.X R6, PT, PT, R5, -0x1, R3, P1, P2 ;  /* 0xffffffff05067810 */ /* 0x000fe40000fe4403 */
[----:B------:R-:W-:-:S05]  /*01f0*/  IADD3 R5, PT, PT, R11, -R8, RZ ;  /* 0x800000080b057210 */ /* 0x000fca0007ffe0ff */
[----:B------:R-:W-:Y:S05]  /*0200*/  @P0 BRA `(.L_x_3) ;  /* 0x0000001c004c0947 */ /* 0x000fea0003800000 */
[----:B------:R-:W0:Y:S01]  /*0210*/  LDC.64 R18, c[0x0][0x3a0] ;  /* 0x0000e800ff127b82 */ /* 0x000e220000000a00 */
[----:B------:R-:W-:Y:S01]  /*0220*/  LOP3.LUT R4, R5, 0xfffffff8, RZ, 0xc0, !PT ;  /* 0xfffffff805047812 */ /* 0x000fe200078ec0ff */
[----:B------:R-:W-:Y:S02]  /*0230*/  IMAD.MOV.U32 R28, RZ, RZ, RZ ;  /* 0x000000ffff1c7224 */ /* 0x000fe400078e00ff */
[----:B------:R-:W-:Y:S01]  /*0240*/  IMAD.MOV.U32 R31, RZ, RZ, RZ ;  /* 0x000000ffff1f7224 */ /* 0x000fe200078e00ff */
[----:B------:R-:W-:-:S03]  /*0250*/  IADD3 R4, PT, PT, -R4, RZ, RZ ;  /* 0x000000ff04047210 */ /* 0x000fc60007ffe1ff */
[----:B------:R-:W1:Y:S04]  /*0260*/  LDC.64 R20, c[0x0][0x3b8] ;  /* 0x0000ee00ff147b82 */ /* 0x000e680000000a00 */
.L_x_28:
[----:B--2---:R-:W2:Y:S08]  /*0270*/  LDC.64 R22, c[0x0][0x390] ;  /* 0x0000e400ff167b82 */ /* 0x004eb00000000a00 */
[----:B------:R-:W3:Y:S01]  /*0280*/  LDC.64 R10, c[0x0][0x398] ;  /* 0x0000e600ff0a7b82 */ /* 0x000ee20000000a00 */
[----:B--2---:R-:W-:-:S05]  /*0290*/  IMAD.WIDE R22, R8, 0x4, R22 ;  /* 0x0000000408167825 */ /* 0x004fca00078e0216 */
[----:B------:R-:W0:Y:S02]  /*02a0*/  LDG.E R33, desc[UR4][R22.64] ;  /* 0x0000000416217981 */ /* 0x000e24000c1e1900 */
[----:B0-----:R-:W-:-:S06]  /*02b0*/  IMAD.WIDE R2, R33, 0x4, R18 ;  /* 0x0000000421027825 */ /* 0x001fcc00078e0212 */
[----:B------:R-:W2:Y:S01]  /*02c0*/  LDG.E R2, desc[UR4][R2.64] ;  /* 0x0000000402027981 */ /* 0x000ea2000c1e1900 */
[----:B---3--:R-:W-:-:S05]  /*02d0*/  IMAD.WIDE R10, R33, 0x4, R10 ;  /* 0x00000004210a7825 */ /* 0x008fca00078e020a */
[----:B------:R0:W5:Y:S01]  /*02e0*/  LDG.E R30, desc[UR4][R10.64] ;  /* 0x000000040a1e7981 */ /* 0x000162000c1e1900 */
[----:B------:R-:W-:Y:S05]  /*02f0*/  YIELD ;  /* 0x0000000000007946 */ /* 0x000fea0003800000 */
[----:B------:R-:W-:Y:S01]  /*0300*/  BSSY.RECONVERGENT B2, `(.L_x_4) ;  /* 0x000001f000027945 */ /* 0x000fe20003800200 */
[----:B--2---:R-:W-:Y:S02]  /*0310*/  SHF.R.S32.HI R13, RZ, 0x1f, R2 ;  /* 0x0000001fff0d7819 */ /* 0x004fe40000011402 */
[----:B------:R-:W-:-:S05]  /*0320*/  IADD3 R32, P0, PT, R2, R7, RZ ;  /* 0x0000000702207210 */ /* 0x000fca0007f1e0ff */
[----:B------:R-:W-:-:S05]  /*0330*/  IMAD.X R12, R13, 0x1, R6, P0 ;  /* 0x000000010d0c7824 */ /* 0x000fca00000e0606 */
[----:B------:R-:W-:-:S04]  /*0340*/  LOP3.LUT R0, R12, R13, RZ, 0xfc, !PT ;  /* 0x0000000d0c007212 */ /* 0x000fc800078efcff */
[----:B------:R-:W-:-:S13]  /*0350*/  ISETP.NE.U32.AND P0, PT, R0, RZ, PT ;  /* 0x000000ff0000720c */ /* 0x000fda0003f05070 */
[----:B0-----:R-:W-:Y:S05]  /*0360*/  @P0 BRA `(.L_x_5) ;  /* 0x0000000000500947 */ /* 0x001fea0003800000 */
[----:B------:R-:W0:Y:S01]  /*0370*/  I2F.U32.RP R0, R2 ;  /* 0x0000000200007306 */ /* 0x000e220000209000 */
[----:B------:R-:W-:Y:S01]  /*0380*/  IADD3 R3, PT, PT, RZ, -R2, RZ ;  /* 0x80000002ff037210 */ /* 0x000fe20007ffe0ff */
[----:B------:R-:W-:Y:S01]  /*0390*/  HFMA2 R13, -RZ, RZ, 0, 0 ;  /* 0x00000000ff0d7431 */ /* 0x000fe200000001ff */
[----:B------:R-:W-:-:S05]  /*03a0*/  ISETP.NE.U32.AND P2, PT, R2, RZ, PT ;  /* 0x000000ff0200720c */ /* 0x000fca0003f45070 */
[----:B0-----:R-:W0:Y:S02]  /*03b0*/  MUFU.RCP R0, R0 ;  /* 0x0000000000007308 */ /* 0x001e240000001000 */
[----:B0-----:R-:W-:-:S06]  /*03c0*/  VIADD R10, R0, 0xffffffe ;  /* 0x0ffffffe000a7836 */ /* 0x001fcc0000000000 */
[----:B------:R0:W2:Y:S02]  /*03d0*/  F2I.FTZ.U32.TRUNC.NTZ R11, R10 ;  /* 0x0000000a000b7305 */ /* 0x0000a4000021f000 */
[----:B0-----:R-:W-:Y:S02]  /*03e0*/  IMAD.MOV.U32 R10, RZ, RZ, RZ ;  /* 0x000000ffff0a7224 */ /* 0x001fe400078e00ff */
[----:B--2---:R-:W-:-:S04]  /*03f0*/  IMAD R3, R3, R11, RZ ;  /* 0x0000000b03037224 */ /* 0x004fc800078e02ff */
[----:B------:R-:W-:-:S06]  /*0400*/  IMAD.HI.U32 R11, R11, R3, R10 ;  /* 0x000000030b0b7227 */ /* 0x000fcc00078e000a */
[----:B------:R-:W-:-:S04]  /*0410*/  IMAD.HI.U32 R12, R11, R32, RZ ;  /* 0x000000200b0c7227 */ /* 0x000fc800078e00ff */
[----:B------:R-:W-:-:S04]  /*0420*/  IMAD.MOV R3, RZ, RZ, -R12 ;  /* 0x000000ffff037224 */ /* 0x000fc800078e0a0c */
[----:B------:R-:W-:-:S05]  /*0430*/  IMAD R3, R2, R3, R32 ;  /* 0x0000000302037224 */ /* 0x000fca00078e0220 */
[----:B------:R-:W-:-:S13]  /*0440*/  ISETP.GE.U32.AND P0, PT, R3, R2, PT ;  /* 0x000000020300720c */ /* 0x000fda0003f06070 */
[----:B------:R-:W-:Y:S01]  /*0450*/  @P0 IADD3 R3, PT, PT, -R2, R3, RZ ;  /* 0x0000000302030210 */ /* 0x000fe20007ffe1ff */
[----:B------:R-:W-:-:S03]  /*0460*/  @P0 VIADD R12, R12, 0x1 ;  /* 0x000000010c0c0836 */ /* 0x000fc60000000000 */
[----:B------:R-:W-:-:S13]  /*0470*/  ISETP.GE.U32.AND P1, PT, R3, R2, PT ;  /* 0x000000020300720c */ /* 0x000fda0003f26070 */
[----:B------:R-:W-:Y:S01]  /*0480*/  @P1 VIADD R12, R12, 0x1 ;  /* 0x000000010c0c1836 */ /* 0x000fe20000000000 */
[----:B------:R-:W-:Y:S01]  /*0490*/  @!P2 LOP3.LUT R12, RZ, R2, RZ, 0x33, !PT ;  /* 0x00000002ff0ca212 */ /* 0x000fe200078e33ff */
[----:B------:R-:W-:Y:S06]  /*04a0*/  BRA `(.L_x_6) ;  /* 0x0000000000107947 */ /* 0x000fec0003800000 */
.L_x_5:
[----:B------:R-:W-:Y:S01]  /*04b0*/  IMAD.MOV.U32 R3, RZ, RZ, R12 ;  /* 0x000000ffff037224 */ /* 0x000fe200078e000c */
[----:B------:R-:W-:Y:S01]  /*04c0*/  MOV R10, 0x4f0 ;  /* 0x000004f0000a7802 */ /* 0x000fe20000000f00 */
[----:B------:R-:W-:-:S07]  /*04d0*/  IMAD.MOV.U32 R0, RZ, RZ, R13 ;  /* 0x000000ffff007224 */ /* 0x000fce00078e000d */
[----:B-1---5:R-:W-:Y:S05]  /*04e0*/  CALL.REL.NOINC `($__internal_0_$__cuda_sm20_div_s64) ;  /* 0x0000003400907944 */ /* 0x022fea0003c00000 */
.L_x_6:
[----:B------:R-:W-:Y:S05]  /*04f0*/  BSYNC.RECONVERGENT B2 ;  /* 0x0000000000027941 */ /* 0x000fea0003800200 */
.L_x_4:
[----:B-1----:R-:W-:Y:S01]  /*0500*/  IMAD.WIDE R2, R33, 0x8, R20 ;  /* 0x0000000821027825 */ /* 0x002fe200078e0214 */
[----:B------:R-:W-:-:S05]  /*0510*/  MOV R29, R31 ;  /* 0x0000001f001d7202 */ /* 0x000fca0000000f00 */
[----:B------:R-:W2:Y:S01]  /*0520*/  ATOMG.E.MAX.S64.STRONG.GPU PT, R10, desc[UR4][R2.64], R28 ;  /* 0x8000001c020a79a8 */ /* 0x000ea200091ef704 */
[----:B-----5:R-:W-:Y:S01]  /*0530*/  SHF.R.S32.HI R25, RZ, 0x1f, R30 ;  /* 0x0000001fff197819 */ /* 0x020fe2000001141e */
[----:B------:R-:W-:-:S04]  /*0540*/  IMAD.WIDE.U32 R34, R30, R12, RZ ;  /* 0x0000000c1e227225 */ /* 0x000fc800078e00ff */
[----:B------:R-:W-:-:S04]  /*0550*/  IMAD R25, R25, R12, RZ ;  /* 0x0000000c19197224 */ /* 0x000fc800078e02ff */
[----:B------:R-:W-:-:S04]  /*0560*/  IMAD R25, R30, R13, R25 ;  /* 0x0000000d1e197224 */ /* 0x000fc800078e0219 */
[----:B------:R-:W-:-:S04]  /*0570*/  IMAD.IADD R0, R35, 0x1, R25 ;  /* 0x0000000123007824 */ /* 0x000fc800078e0219 */
[----:B------:R-:W-:Y:S01]  /*0580*/  IMAD R37, R0, 0xc, RZ ;  /* 0x0000000c00257824 */ /* 0x000fe200078e02ff */
[----:B--2---:R-:W-:-:S04]  /*0590*/  ISETP.GT.U32.AND P0, PT, R28, R10, PT ;  /* 0x0000000a1c00720c */ /* 0x004fc80003f04070 */
[----:B------:R-:W-:-:S04]  /*05a0*/  ISETP.GT.AND.EX P0, PT, R31, R11, PT, P0 ;  /* 0x0000000b1f00720c */ /* 0x000fc80003f04300 */
[----:B------:R-:W-:Y:S02]  /*05b0*/  SEL R10, R28, R10, P0 ;  /* 0x0000000a1c0a7207 */ /* 0x000fe40000000000 */
[----:B------:R-:W-:Y:S01]  /*05c0*/  SEL R11, R31, R11, P0 ;  /* 0x0000000b1f0b7207 */ /* 0x000fe20000000000 */
[----:B------:R-:W0:Y:S02]  /*05d0*/  LDC.64 R28, c[0x0][0x398] ;  /* 0x0000e600ff1c7b82 */ /* 0x000e240000000a00 */
[----:B------:R-:W-:-:S04]  /*05e0*/  IMAD.WIDE.U32 R34, R34, 0xc, R10 ;  /* 0x0000000c22227825 */ /* 0x000fc800078e000a */
[----:B------:R-:W-:Y:S01]  /*05f0*/  IMAD.IADD R37, R35, 0x1, R37 ;  /* 0x0000000123257824 */ /* 0x000fe200078e0225 */
[----:B------:R-:W-:-:S05]  /*0600*/  MOV R36, R34 ;  /* 0x0000002200247202 */ /* 0x000fca0000000f00 */
[----:B------:R1:W-:Y:S04]  /*0610*/  REDG.E.MAX.S64.STRONG.GPU desc[UR4][R2.64], R36 ;  /* 0x000000240200798e */ /* 0x0003e8000d12e704 */
[----:B------:R-:W2:Y:S02]  /*0620*/  LDG.E R31, desc[UR4][R22.64+0x4] ;  /* 0x00000404161f7981 */ /* 0x000ea4000c1e1900 */
[----:B--2---:R-:W-:-:S05]  /*0630*/  IMAD.WIDE R10, R31, 0x4, R18 ;  /* 0x000000041f0a7825 */ /* 0x004fca00078e0212 */
[----:B------:R-:W2:Y:S01]  /*0640*/  LDG.E R0, desc[UR4][R10.64] ;  /* 0x000000040a007981 */ /* 0x000ea2000c1e1900 */
[----:B0-----:R-:W-:-:S06]  /*0650*/  IMAD.WIDE R28, R31, 0x4, R28 ;  /* 0x000000041f1c7825 */ /* 0x001fcc00078e021c */
[----:B------:R1:W5:Y:S01]  /*0660*/  LDG.E R28, desc[UR4][R28.64] ;  /* 0x000000041c1c7981 */ /* 0x000362000c1e1900 */
[----:B------:R-:W-:Y:S01]  /*0670*/  BSSY.RECONVERGENT B2, `(.L_x_7) ;  /* 0x0000020000027945 */ /* 0x000fe20003800200 */
[----:B--2---:R-:W-:Y:S02]  /*0680*/  SHF.R.S32.HI R13, RZ, 0x1f, R0 ;  /* 0x0000001fff0d7819 */ /* 0x004fe40000011400 */
[----:B------:R-:W-:-:S05]  /*0690*/  IADD3 R32, P0, PT, R0, R7, RZ ;  /* 0x0000000700207210 */ /* 0x000fca0007f1e0ff */
[----:B------:R-:W-:-:S05]  /*06a0*/  IMAD.X R24, R13, 0x1, R6, P0 ;  /* 0x000000010d187824 */ /* 0x000fca00000e0606 */
[----:B------:R-:W-:-:S04]  /*06b0*/  LOP3.LUT R12, R24, R13, RZ, 0xfc, !PT ;  /* 0x0000000d180c7212 */ /* 0x000fc800078efcff */
[----:B------:R-:W-:-:S13]  /*06c0*/  ISETP.NE.U32.AND P0, PT, R12, RZ, PT ;  /* 0x000000ff0c00720c */ /* 0x000fda0003f05070 */
[----:B-1----:R-:W-:Y:S05]  /*06d0*/  @P0 BRA `(.L_x_8) ;  /* 0x0000000000500947 */ /* 0x002fea0003800000 */
[----:B------:R-:W0:Y:S01]  /*06e0*/  I2F.U32.RP R10, R0 ;  /* 0x00000000000a7306 */ /* 0x000e220000209000 */
[----:B------:R-:W-:Y:S01]  /*06f0*/  IADD3 R11, PT, PT, RZ, -R0, RZ ;  /* 0x80000000ff0b7210 */ /* 0x000fe20007ffe0ff */
[----:B------:R-:W-:Y:S01]  /*0700*/  HFMA2 R13, -RZ, RZ, 0, 0 ;  /* 0x00000000ff0d7431 */ /* 0x000fe200000001ff */
[----:B------:R-:W-:-:S05]  /*0710*/  ISETP.NE.U32.AND P2, PT, R0, RZ, PT ;  /* 0x000000ff0000720c */ /* 0x000fca0003f45070 */
[----:B0-----:R-:W0:Y:S02]  /*0720*/  MUFU.RCP R10, R10 ;  /* 0x0000000a000a7308 */ /* 0x001e240000001000 */
[----:B0-----:R-:W-:-:S06]  /*0730*/  VIADD R2, R10, 0xffffffe ;  /* 0x0ffffffe0a027836 */ /* 0x001fcc0000000000 */
[----:B------:R0:W1:Y:S02]  /*0740*/  F2I.FTZ.U32.TRUNC.NTZ R3, R2 ;  /* 0x0000000200037305 */ /* 0x000064000021f000 */
[----:B0-----:R-:W-:Y:S02]  /*0750*/  IMAD.MOV.U32 R2, RZ, RZ, RZ ;  /* 0x000000ffff027224 */ /* 0x001fe400078e00ff */
[----:B-1----:R-:W-:-:S04]  /*0760*/  IMAD R11, R11, R3, RZ ;  /* 0x000000030b0b7224 */ /* 0x002fc800078e02ff */
        /* <DEDUP_REMOVED lines=11> */
.L_x_8:
[----:B------:R-:W-:Y:S01]  /*0820*/  IMAD.MOV.U32 R2, RZ, RZ, R0 ;  /* 0x000000ffff027224 */ /* 0x000fe200078e0000 */
[----:B------:R-:W-:Y:S01]  /*0830*/  MOV R0, R13 ;  /* 0x0000000d00007202 */ /* 0x000fe20000000f00 */
[----:B------:R-:W-:Y:S01]  /*0840*/  IMAD.MOV.U32 R3, RZ, RZ, R24 ;  /* 0x000000ffff037224 */ /* 0x000fe200078e0018 */
[----:B------:R-:W-:-:S07]  /*0850*/  MOV R10, 0x870 ;  /* 0x00000870000a7802 */ /* 0x000fce0000000f00 */
[----:B-----5:R-:W-:Y:S05]  /*0860*/  CALL.REL.NOINC `($__internal_0_$__cuda_sm20_div_s64) ;  /* 0x0000003000b07944 */ /* 0x020fea0003c00000 */
.L_x_9:
[----:B------:R-:W-:Y:S05]  /*0870*/  BSYNC.RECONVERGENT B2 ;  /* 0x0000000000027941 */ /* 0x000fea0003800200 */
.L_x_7:
[----:B------:R-:W-:Y:S02]  /*0880*/  IMAD.MOV.U32 R24, RZ, RZ, R34 ;  /* 0x000000ffff187224 */ /* 0x000fe400078e0022 */
[----:B------:R-:W-:Y:S02]  /*0890*/  IMAD.MOV.U32 R25, RZ, RZ, R37 ;  /* 0x000000ffff197224 */ /* 0x000fe400078e0025 */
[----:B------:R-:W-:-:S05]  /*08a0*/  IMAD.WIDE R2, R31, 0x8, R20 ;  /* 0x000000081f027825 */ /* 0x000fca00078e0214 */
[----:B------:R-:W2:Y:S01]  /*08b0*/  ATOMG.E.MAX.S64.STRONG.GPU PT, R24, desc[UR4][R2.64], R24 ;  /* 0x80000018021879a8 */ /* 0x000ea200091ef704 */
[----:B-----5:R-:W-:-:S05]  /*08c0*/  SHF.R.S32.HI R11, RZ, 0x1f, R28 ;  /* 0x0000001fff0b7819 */ /* 0x020fca000001141c */
[-C--:B------:R-:W-:Y:S02]  /*08d0*/  IMAD R27, R11, R12.reuse, RZ ;  /* 0x0000000c0b1b7224 */ /* 0x080fe400078e02ff */
[----:B------:R-:W-:-:S04]  /*08e0*/  IMAD.WIDE.U32 R10, R28, R12, RZ ;  /* 0x0000000c1c0a7225 */ /* 0x000fc800078e00ff */
[----:B------:R-:W-:Y:S02]  /*08f0*/  IMAD R27, R28, R13, R27 ;  /* 0x0000000d1c1b7224 */ /* 0x000fe400078e021b */
[----:B------:R-:W0:Y:S03]  /*0900*/  LDC.64 R28, c[0x0][0x398] ;  /* 0x0000e600ff1c7b82 */ /* 0x000e260000000a00 */
[----:B------:R-:W-:Y:S02]  /*0910*/  IADD3 R0, PT, PT, R11, R27, RZ ;  /* 0x0000001b0b007210 */ /* 0x000fe40007ffe0ff */
[----:B--2---:R-:W-:-:S04]  /*0920*/  ISETP.GT.U32.AND P0, PT, R34, R24, PT ;  /* 0x000000182200720c */ /* 0x004fc80003f04070 */
[----:B------:R-:W-:-:S04]  /*0930*/  ISETP.GT.AND.EX P0, PT, R37, R25, PT, P0 ;  /* 0x000000192500720c */ /* 0x000fc80003f04300 */
[----:B------:R-:W-:Y:S02]  /*0940*/  SEL R34, R34, R24, P0 ;  /* 0x0000001822227207 */ /* 0x000fe40000000000 */
[----:B------:R-:W-:Y:S01]  /*0950*/  SEL R35, R37, R25, P0 ;  /* 0x0000001925237207 */ /* 0x000fe20000000000 */
[----:B------:R-:W-:Y:S02]  /*0960*/  IMAD R37, R0, 0xc, RZ ;  /* 0x0000000c00257824 */ /* 0x000fe400078e02ff */
[----:B------:R-:W-:-:S04]  /*0970*/  IMAD.WIDE.U32 R34, R10, 0xc, R34 ;  /* 0x0000000c0a227825 */ /* 0x000fc800078e0022 */
[----:B------:R-:W-:Y:S02]  /*0980*/  IMAD.IADD R37, R35, 0x1, R37 ;  /* 0x0000000123257824 */ /* 0x000fe400078e0225 */
[----:B------:R-:W-:-:S05]  /*0990*/  IMAD.MOV.U32 R36, RZ, RZ, R34 ;  /* 0x000000ffff247224 */ /* 0x000fca00078e0022 */
        /* <DEDUP_REMOVED lines=8> */
[----:B------:R-:W-:-:S04]  /*0a20*/  IADD3 R32, P0, PT, R0, R7, RZ ;  /* 0x0000000700207210 */ /* 0x000fc80007f1e0ff */
[----:B------:R-:W-:-:S04]  /*0a30*/  IADD3.X R24, PT, PT, R13, R6, RZ, P0, !PT ;  /* 0x000000060d187210 */ /* 0x000fc800007fe4ff */
[----:B------:R-:W-:-:S04]  /*0a40*/  LOP3.LUT R12, R24, R13, RZ, 0xfc, !PT ;  /* 0x0000000d180c7212 */ /* 0x000fc800078efcff */
[----:B------:R-:W-:-:S13]  /*0a50*/  ISETP.NE.U32.AND P0, PT, R12, RZ, PT ;  /* 0x000000ff0c00720c */ /* 0x000fda0003f05070 */
[----:B-1----:R-:W-:Y:S05]  /*0a60*/  @P0 BRA `(.L_x_11) ;  /* 0x0000000000500947 */ /* 0x002fea0003800000 */
[----:B------:R-:W0:Y:S01]  /*0a70*/  I2F.U32.RP R10, R0 ;  /* 0x00000000000a7306 */ /* 0x000e220000209000 */
[----:B------:R-:W-:Y:S01]  /*0a80*/  IMAD.MOV R11, RZ, RZ, -R0 ;  /* 0x000000ffff0b7224 */ /* 0x000fe200078e0a00 */
[----:B------:R-:W-:Y:S01]  /*0a90*/  ISETP.NE.U32.AND P2, PT, R0, RZ, PT ;  /* 0x000000ff0000720c */ /* 0x000fe20003f45070 */
[----:B------:R-:W-:-:S05]  /*0aa0*/  IMAD.MOV.U32 R13, RZ, RZ, RZ ;  /* 0x000000ffff0d7224 */ /* 0x000fca00078e00ff */
[----:B0-----:R-:W0:Y:S02]  /*0ab0*/  MUFU.RCP R10, R10 ;  /* 0x0000000a000a7308 */ /* 0x001e240000001000 */
[----:B0-----:R-:W-:-:S06]  /*0ac0*/  VIADD R2, R10, 0xffffffe ;  /* 0x0ffffffe0a027836 */ /* 0x001fcc0000000000 */
[----:B------:R0:W1:Y:S02]  /*0ad0*/  F2I.FTZ.U32.TRUNC.NTZ R3, R2 ;  /* 0x0000000200037305 */ /* 0x000064000021f000 */
[----:B0-----:R-:W-:Y:S02]  /*0ae0*/  HFMA2 R2, -RZ, RZ, 0, 0 ;  /* 0x00000000ff027431 */ /* 0x001fe400000001ff */
[----:B-1----:R-:W-:-:S04]  /*0af0*/  IMAD R11, R11, R3, RZ ;  /* 0x000000030b0b7224 */ /* 0x002fc800078e02ff */
[----:B------:R-:W-:-:S06]  /*0b00*/  IMAD.HI.U32 R3, R3, R11, R2 ;  /* 0x0000000b03037227 */ /* 0x000fcc00078e0002 */
[----:B------:R-:W-:-:S04]  /*0b10*/  IMAD.HI.U32 R12, R3, R32, RZ ;  /* 0x00000020030c7227 */ /* 0x000fc800078e00ff */
[----:B------:R-:W-:-:S04]  /*0b20*/  IMAD.MOV R3, RZ, RZ, -R12 ;  /* 0x000000ffff037224 */ /* 0x000fc800078e0a0c */
[----:B------:R-:W-:-:S05]  /*0b30*/  IMAD R3, R0, R3, R32 ;  /* 0x0000000300037224 */ /* 0x000fca00078e0220 */
[----:B------:R-:W-:-:S13]  /*0b40*/  ISETP.GE.U32.AND P0, PT, R3, R0, PT ;  /* 0x000000000300720c */ /* 0x000fda0003f06070 */
[----:B------:R-:W-:Y:S01]  /*0b50*/  @P0 IMAD.IADD R3, R3, 0x1, -R0 ;  /* 0x0000000103030824 */ /* 0x000fe200078e0a00 */
[----:B------:R-:W-:-:S04]  /*0b60*/  @P0 IADD3 R12, PT, PT, R12, 0x1, RZ ;  /* 0x000000010c0c0810 */ /* 0x000fc80007ffe0ff */
[----:B------:R-:W-:-:S13]  /*0b70*/  ISETP.GE.U32.AND P1, PT, R3, R0, PT ;  /* 0x000000000300720c */ /* 0x000fda0003f26070 */
[----:B------:R-:W-:Y:S01]  /*0b80*/  @P1 VIADD R12, R12, 0x1 ;  /* 0x000000010c0c1836 */ /* 0x000fe20000000000 */
[----:B------:R-:W-:Y:S01]  /*0b90*/  @!P2 LOP3.LUT R12, RZ, R0, RZ, 0x33, !PT ;  /* 0x00000000ff0ca212 */ /* 0x000fe200078e33ff */
[----:B------:R-:W-:Y:S06]  /*0ba0*/  BRA `(.L_x_12) ;  /* 0x0000000000147947 */ /* 0x000fec0003800000 */
.L_x_11:
[----:B------:R-:W-:Y:S01]  /*0bb0*/  IMAD.MOV.U32 R2, RZ, RZ, R0 ;  /* 0x000000ffff027224 */ /* 0x000fe200078e0000 */
[----:B------:R-:W-:Y:S01]  /*0bc0*/  MOV R3, R24 ;  /* 0x0000001800037202 */ /* 0x000fe20000000f00 */
[----:B------:R-:W-:Y:S01]  /*0bd0*/  IMAD.MOV.U32 R0, RZ, RZ, R13 ;  /* 0x000000ffff007224 */ /* 0x000fe200078e000d */
[----:B------:R-:W-:-:S07]  /*0be0*/  MOV R10, 0xc00 ;  /* 0x00000c00000a7802 */ /* 0x000fce0000000f00 */
[----:B-----5:R-:W-:Y:S05]  /*0bf0*/  CALL.REL.NOINC `($__internal_0_$__cuda_sm20_div_s64) ;  /* 0x0000002c00cc7944 */ /* 0x020fea0003c00000 */
.L_x_12:
[----:B------:R-:W-:Y:S05]  /*0c00*/  BSYNC.RECONVERGENT B2 ;  /* 0x0000000000027941 */ /* 0x000fea0003800200 */
.L_x_10:
[----:B------:R-:W-:Y:S01]  /*0c10*/  MOV R24, R34 ;  /* 0x0000002200187202 */ /* 0x000fe20000000f00 */
[----:B------:R-:W-:Y:S02]  /*0c20*/  IMAD.MOV.U32 R25, RZ, RZ, R37 ;  /* 0x000000ffff197224 */ /* 0x000fe400078e0025 */
[----:B------:R-:W-:-:S05]  /*0c30*/  IMAD.WIDE R2, R31, 0x8, R20 ;  /* 0x000000081f027825 */ /* 0x000fca00078e0214 */
[----:B------:R-:W2:Y:S01]  /*0c40*/  ATOMG.E.MAX.S64.STRONG.GPU PT, R24, desc[UR4][R2.64], R24 ;  /* 0x80000018021879a8 */ /* 0x000ea200091ef704 */
[----:B-----5:R-:W-:-:S05]  /*0c50*/  SHF.R.S32.HI R11, RZ, 0x1f, R28 ;  /* 0x0000001fff0b7819 */ /* 0x020fca000001141c */
[-C--:B------:R-:W-:Y:S02]  /*0c60*/  IMAD R27, R11, R12.reuse, RZ ;  /* 0x0000000c0b1b7224 */ /* 0x080fe400078e02ff */
[----:B------:R-:W-:-:S04]  /*0c70*/  IMAD.WIDE.U32 R10, R28, R12, RZ ;  /* 0x0000000c1c0a7225 */ /* 0x000fc800078e00ff */
[----:B------:R-:W-:Y:S02]  /*0c80*/  IMAD R27, R28, R13, R27 ;  /* 0x0000000d1c1b7224 */ /* 0x000fe400078e021b */
[----:B------:R-:W0:Y:S02]  /*0c90*/  LDC.64 R28, c[0x0][0x398] ;  /* 0x0000e600ff1c7b82 */ /* 0x000e240000000a00 */
[----:B------:R-:W-:Y:S01]  /*0ca0*/  IMAD.IADD R0, R11, 0x1, R27 ;  /* 0x000000010b007824 */ /* 0x000fe200078e021b */
[----:B--2---:R-:W-:-:S04]  /*0cb0*/  ISETP.GT.U32.AND P0, PT, R34, R24, PT ;  /* 0x000000182200720c */ /* 0x004fc80003f04070 */
[----:B------:R-:W-:-:S04]  /*0cc0*/  ISETP.GT.AND.EX P0, PT, R37, R25, PT, P0 ;  /* 0x000000192500720c */ /* 0x000fc80003f04300 */
[----:B------:R-:W-:Y:S02]  /*0cd0*/  SEL R34, R34, R24, P0 ;  /* 0x0000001822227207 */ /* 0x000fe40000000000 */
[----:B------:R-:W-:Y:S01]  /*0ce0*/  SEL R35, R37, R25, P0 ;  /* 0x0000001925237207 */ /* 0x000fe20000000000 */
[----:B------:R-:W-:Y:S02]  /*0cf0*/  IMAD R37, R0, 0xc, RZ ;  /* 0x0000000c00257824 */ /* 0x000fe400078e02ff */
[----:B------:R-:W-:-:S04]  /*0d00*/  IMAD.WIDE.U32 R34, R10, 0xc, R34 ;  /* 0x0000000c0a227825 */ /* 0x000fc800078e0022 */
[----:B------:R-:W-:Y:S01]  /*0d10*/  IMAD.MOV.U32 R36, RZ, RZ, R34 ;  /* 0x000000ffff247224 */ /* 0x000fe200078e0022 */
[----:B------:R-:W-:-:S05]  /*0d20*/  IADD3 R37, PT, PT, R35, R37, RZ ;  /* 0x0000002523257210 */ /* 0x000fca0007ffe0ff */
        /* <DEDUP_REMOVED lines=18> */
[----:B0-----:R-:W-:-:S06]  /*0e50*/  IADD3 R2, PT, PT, R10, 0xffffffe, RZ ;  /* 0x0ffffffe0a027810 */ /* 0x001fcc0007ffe0ff */
[----:B------:R0:W1:Y:S02]  /*0e60*/  F2I.FTZ.U32.TRUNC.NTZ R3, R2 ;  /* 0x0000000200037305 */ /* 0x000064000021f000 */
[----:B0-----:R-:W-:Y:S02]  /*0e70*/  IMAD.MOV.U32 R2, RZ, RZ, RZ ;  /* 0x000000ffff027224 */ /* 0x001fe400078e00ff */
[----:B-1----:R-:W-:-:S04]  /*0e80*/  IMAD R11, R11, R3, RZ ;  /* 0x000000030b0b7224 */ /* 0x002fc800078e02ff */
[----:B------:R-:W-:-:S06]  /*0e90*/  IMAD.HI.U32 R3, R3, R11, R2 ;  /* 0x0000000b03037227 */ /* 0x000fcc00078e0002 */
[----:B------:R-:W-:-:S05]  /*0ea0*/  IMAD.HI.U32 R12, R3, R32, RZ ;  /* 0x00000020030c7227 */ /* 0x000fca00078e00ff */
[----:B------:R-:W-:-:S05]  /*0eb0*/  IADD3 R3, PT, PT, -R12, RZ, RZ ;  /* 0x000000ff0c037210 */ /* 0x000fca0007ffe1ff */
[----:B------:R-:W-:-:S05]  /*0ec0*/  IMAD R3, R0, R3, R32 ;  /* 0x0000000300037224 */ /* 0x000fca00078e0220 */
[----:B------:R-:W-:-:S13]  /*0ed0*/  ISETP.GE.U32.AND P0, PT, R3, R0, PT ;  /* 0x000000000300720c */ /* 0x000fda0003f06070 */
[----:B------:R-:W-:Y:S02]  /*0ee0*/  @P0 IMAD.IADD R3, R3, 0x1, -R0 ;  /* 0x0000000103030824 */ /* 0x000fe400078e0a00 */
[----:B------:R-:W-:-:S03]  /*0ef0*/  @P0 VIADD R12, R12, 0x1 ;  /* 0x000000010c0c0836 */ /* 0x000fc60000000000 */
[----:B------:R-:W-:-:S13]  /*0f00*/  ISETP.GE.U32.AND P1, PT, R3, R0, PT ;  /* 0x000000000300720c */ /* 0x000fda0003f26070 */
[----:B------:R-:W-:Y:S02]  /*0f10*/  @P1 IADD3 R12, PT, PT, R12, 0x1, RZ ;  /* 0x000000010c0c1810 */ /* 0x000fe40007ffe0ff */
[----:B------:R-:W-:Y:S01]  /*0f20*/  @!P2 LOP3.LUT R12, RZ, R0, RZ, 0x33, !PT ;  /* 0x00000000ff0ca212 */ /* 0x000fe200078e33ff */
[----:B------:R-:W-:Y:S06]  /*0f30*/  BRA `(.L_x_15) ;  /* 0x0000000000147947 */ /* 0x000fec0003800000 */
.L_x_14:
[----:B------:R-:W-:Y:S01]  /*0f40*/  MOV R2, R0 ;  /* 0x0000000000027202 */ /* 0x000fe20000000f00 */
[----:B------:R-:W-:Y:S01]  /*0f50*/  IMAD.MOV.U32 R3, RZ, RZ, R24 ;  /* 0x000000ffff037224 */ /* 0x000fe200078e0018 */
[----:B------:R-:W-:Y:S01]  /*0f60*/  MOV R10, 0xf90 ;  /* 0x00000f90000a7802 */ /* 0x000fe20000000f00 */
[----:B------:R-:W-:-:S07]  /*0f70*/  IMAD.MOV.U32 R0, RZ, RZ, R13 ;  /* 0x000000ffff007224 */ /* 0x000fce00078e000d */
[----:B-----5:R-:W-:Y:S05]  /*0f80*/  CALL.REL.NOINC `($__internal_0_$__cuda_sm20_div_s64) ;  /* 0x0000002800e87944 */ /* 0x020fea0003c00000 */
.L_x_15:
[----:B------:R-:W-:Y:S05]  /*0f90*/  BSYNC.RECONVERGENT B2 ;  /* 0x0000000000027941 */ /* 0x000fea0003800200 */
.L_x_13:
[----:B------:R-:W-:Y:S01]  /*0fa0*/  IMAD.MOV.U32 R24, RZ, RZ, R34 ;  /* 0x000000ffff187224 */ /* 0x000fe200078e0022 */
[----:B------:R-:W-:Y:S01]  /*0fb0*/  MOV R25, R37 ;  /* 0x0000002500197202 */ /* 0x000fe20000000f00 */
        /* <DEDUP_REMOVED lines=49> */
.L_x_17:
[----:B------:R-:W-:Y:S01]  /*12d0*/  IMAD.MOV.U32 R2, RZ, RZ, R0 ;  /* 0x000000ffff027224 */ /* 0x000fe200078e0000 */
[----:B------:R-:W-:Y:S01]  /*12e0*/  MOV R0, R13 ;  /* 0x0000000d00007202 */ /* 0x000fe20000000f00 */
[----:B------:R-:W-:Y:S01]  /*12f0*/  IMAD.MOV.U32 R3, RZ, RZ, R24 ;  /* 0x000000ffff037224 */ /* 0x000fe200078e0018 */
[----:B------:R-:W-:-:S07]  /*1300*/  MOV R10, 0x1320 ;  /* 0x00001320000a7802 */ /* 0x000fce0000000f00 */
[----:B-----5:R-:W-:Y:S05]  /*1310*/  CALL.REL.NOINC `($__internal_0_$__cuda_sm20_div_s64) ;  /* 0x0000002800047944 */ /* 0x020fea0003c00000 */
.L_x_18:
[----:B------:R-:W-:Y:S05]  /*1320*/  BSYNC.RECONVERGENT B2 ;  /* 0x0000000000027941 */ /* 0x000fea0003800200 */
.L_x_16:
        /* <DEDUP_REMOVED lines=51> */
.L_x_20:
[----:B------:R-:W-:Y:S01]  /*1660*/  IMAD.MOV.U32 R2, RZ, RZ, R0 ;  /* 0x000000ffff027224 */ /* 0x000fe200078e0000 */
[----:B------:R-:W-:Y:S01]  /*1670*/  MOV R3, R24 ;  /* 0x0000001800037202 */ /* 0x000fe20000000f00 */
[----:B------:R-:W-:Y:S01]  /*1680*/  IMAD.MOV.U32 R0, RZ, RZ, R13 ;  /* 0x000000ffff007224 */ /* 0x000fe200078e000d */
[----:B------:R-:W-:-:S07]  /*1690*/  MOV R10, 0x16b0 ;  /* 0x000016b0000a7802 */ /* 0x000fce0000000f00 */
[----:B-----5:R-:W-:Y:S05]  /*16a0*/  CALL.REL.NOINC `($__internal_0_$__cuda_sm20_div_s64) ;  /* 0x0000002400207944 */ /* 0x020fea0003c00000 */
.L_x_21:
[----:B------:R-:W-:Y:S05]  /*16b0*/  BSYNC.RECONVERGENT B2 ;  /* 0x0000000000027941 */ /* 0x000fea0003800200 */
.L_x_19:
        /* <DEDUP_REMOVED lines=51> */
.L_x_23:
[----:B------:R-:W-:Y:S01]  /*19f0*/  MOV R2, R0 ;  /* 0x0000000000027202 */ /* 0x000fe20000000f00 */
[----:B------:R-:W-:Y:S01]  /*1a00*/  IMAD.MOV.U32 R3, RZ, RZ, R24 ;  /* 0x000000ffff037224 */ /* 0x000fe200078e0018 */
[----:B------:R-:W-:Y:S01]  /*1a10*/  MOV R10, 0x1a40 ;  /* 0x00001a40000a7802 */ /* 0x000fe20000000f00 */
[----:B------:R-:W-:-:S07]  /*1a20*/  IMAD.MOV.U32 R0, RZ, RZ, R13 ;  /* 0x000000ffff007224 */ /* 0x000fce00078e000d */
[----:B-----5:R-:W-:Y:S05]  /*1a30*/  CALL.REL.NOINC `($__internal_0_$__cuda_sm20_div_s64) ;  /* 0x00000020003c7944 */ /* 0x020fea0003c00000 */
.L_x_24:
[----:B------:R-:W-:Y:S05]  /*1a40*/  BSYNC.RECONVERGENT B2 ;  /* 0x0000000000027941 */ /* 0x000fea0003800200 */
.L_x_22:
[----:B------:R-:W-:Y:S01]  /*1a50*/  IMAD.MOV.U32 R10, RZ, RZ, R34 ;  /* 0x000000ffff0a7224 */ /* 0x000fe200078e0022 */
[----:B------:R-:W-:Y:S01]  /*1a60*/  MOV R11, R37 ;  /* 0x00000025000b7202 */ /* 0x000fe20000000f00 */
[----:B------:R-:W-:-:S05]  /*1a70*/  IMAD.WIDE R2, R31, 0x8, R20 ;  /* 0x000000081f027825 */ /* 0x000fca00078e0214 */
[----:B------:R-:W2:Y:S01]  /*1a80*/  ATOMG.E.MAX.S64.STRONG.GPU PT, R10, desc[UR4][R2.64], R10 ;  /* 0x8000000a020a79a8 */ /* 0x000ea200091ef704 */
[----:B-----5:R-:W-:Y:S01]  /*1a90*/  SHF.R.S32.HI R25, RZ, 0x1f, R28 ;  /* 0x0000001fff197819 */ /* 0x020fe2000001141c */
[----:B------:R-:W-:-:S04]  /*1aa0*/  IMAD.WIDE.U32 R30, R28, R12, RZ ;  /* 0x0000000c1c1e7225 */ /* 0x000fc800078e00ff */
[----:B------:R-:W-:-:S04]  /*1ab0*/  IMAD R25, R25, R12, RZ ;  /* 0x0000000c19197224 */ /* 0x000fc800078e02ff */
[----:B------:R-:W-:Y:S02]  /*1ac0*/  IMAD R25, R28, R13, R25 ;  /* 0x0000000d1c197224 */ /* 0x000fe400078e0219 */
[----:B------:R-:W0:Y:S02]  /*1ad0*/  LDC.64 R28, c[0x0][0x398] ;  /* 0x0000e600ff1c7b82 */ /* 0x000e240000000a00 */
[----:B------:R-:W-:-:S04]  /*1ae0*/  IMAD.IADD R0, R31, 0x1, R25 ;  /* 0x000000011f007824 */ /* 0x000fc800078e0219 */
[----:B------:R-:W-:Y:S01]  /*1af0*/  IMAD R13, R0, 0xc, RZ ;  /* 0x0000000c000d7824 */ /* 0x000fe200078e02ff */
[----:B--2---:R-:W-:-:S04]  /*1b00*/  ISETP.GT.U32.AND P0, PT, R34, R10, PT ;  /* 0x0000000a2200720c */ /* 0x004fc80003f04070 */
[----:B------:R-:W-:-:S04]  /*1b10*/  ISETP.GT.AND.EX P0, PT, R37, R11, PT, P0 ;  /* 0x0000000b2500720c */ /* 0x000fc80003f04300 */
[----:B------:R-:W-:Y:S02]  /*1b20*/  SEL R34, R34, R10, P0 ;  /* 0x0000000a22227207 */ /* 0x000fe40000000000 */
[----:B------:R-:W-:-:S03]  /*1b30*/  SEL R35, R37, R11, P0 ;  /* 0x0000000b25237207 */ /* 0x000fc60000000000 */
        /* <DEDUP_REMOVED lines=36> */
.L_x_26:
[----:B------:R-:W-:Y:S01]  /*1d80*/  MOV R2, R0 ;  /* 0x0000000000027202 */ /* 0x000fe20000000f00 */
[----:B------:R-:W-:Y:S01]  /*1d90*/  IMAD.MOV.U32 R3, RZ, RZ, R24 ;  /* 0x000000ffff037224 */ /* 0x000fe200078e0018 */
[----:B------:R-:W-:Y:S01]  /*1da0*/  MOV R10, 0x1dd0 ;  /* 0x00001dd0000a7802 */ /* 0x000fe20000000f00 */
[----:B------:R-:W-:-:S07]  /*1db0*/  IMAD.MOV.U32 R0, RZ, RZ, R13 ;  /* 0x000000ffff007224 */ /* 0x000fce00078e000d */
[----:B-----5:R-:W-:Y:S05]  /*1dc0*/  CALL.REL.NOINC `($__internal_0_$__cuda_sm20_div_s64) ;  /* 0x0000001c00587944 */ /* 0x020fea0003c00000 */
.L_x_27:
[----:B------:R-:W-:Y:S05]  /*1dd0*/  BSYNC.RECONVERGENT B2 ;  /* 0x0000000000027941 */ /* 0x000fea0003800200 */
.L_x_25:
        /* <DEDUP_REMOVED lines=8> */
[----:B------:R-:W-:-:S03]  /*1e60*/  VIADD R4, R4, 0x8 ;  /* 0x0000000804047836 */ /* 0x000fc60000000000 */
[----:B------:R-:W-:-:S05]  /*1e70*/  IADD3 R0, PT, PT, R23, R25, RZ ;  /* 0x0000001917007210 */ /* 0x000fca0007ffe0ff */
[----:B------:R-:W-:Y:S01]  /*1e80*/  IMAD R31, R0, 0xc, RZ ;  /* 0x0000000c001f7824 */ /* 0x000fe200078e02ff */
[----:B------:R-:W-:Y:S02]  /*1e90*/  IADD3 R8, PT, PT, R8, 0x8, RZ ;  /* 0x0000000808087810 */ /* 0x000fe40007ffe0ff */
[----:B--2---:R-:W-:-:S04]  /*1ea0*/  ISETP.GT.U32.AND P0, PT, R30, R10, PT ;  /* 0x0000000a1e00720c */ /* 0x004fc80003f04070 */
[----:B------:R-:W-:-:S04]  /*1eb0*/  ISETP.GT.AND.EX P0, PT, R35, R11, PT, P0 ;  /* 0x0000000b2300720c */ /* 0x000fc80003f04300 */
[----:B------:R-:W-:Y:S02]  /*1ec0*/  SEL R28, R30, R10, P0 ;  /* 0x0000000a1e1c7207 */ /* 0x000fe40000000000 */
[----:B------:R-:W-:Y:S02]  /*1ed0*/  SEL R29, R35, R11, P0 ;  /* 0x0000000b231d7207 */ /* 0x000fe40000000000 */
[----:B------:R-:W-:Y:S01]  /*1ee0*/  ISETP.NE.AND P0, PT, R4, RZ, PT ;  /* 0x000000ff0400720c */ /* 0x000fe20003f05270 */
[----:B------:R-:W-:-:S04]  /*1ef0*/  IMAD.WIDE.U32 R28, R22, 0xc, R28 ;  /* 0x0000000c161c7825 */ /* 0x000fc800078e001c */
[----:B------:R-:W-:Y:S01]  /*1f00*/  IMAD.IADD R31, R29, 0x1, R31 ;  /* 0x000000011d1f7824 */ /* 0x000fe200078e021f */
[----:B------:R-:W-:-:S05]  /*1f10*/  MOV R30, R28 ;  /* 0x0000001c001e7202 */ /* 0x000fca0000000f00 */
[----:B------:R2:W-:Y:S02]  /*1f20*/  REDG.E.MAX.S64.STRONG.GPU desc[UR4][R2.64], R30 ;  /* 0x0000001e0200798e */ /* 0x0005e4000d12e704 */
[----:B------:R-:W-:Y:S05]  /*1f30*/  @P0 BRA `(.L_x_28) ;  /* 0xffffffe000cc0947 */ /* 0x000fea000383ffff */
.L_x_3:
[----:B------:R-:W-:Y:S05]  /*1f40*/  BSYNC B1 ;  /* 0x0000000000017941 */ /* 0x000fea0003800000 */
.L_x_2:
[----:B------:R-:W-:-:S13]  /*1f50*/  LOP3.LUT P0, R0, R5, 0x7, RZ, 0xc0, !PT ;  /* 0x0000000705007812 */ /* 0x000fda000780c0ff */
[----:B------:R-:W-:Y:S05]  /*1f60*/  @!P0 BRA `(.L_x_1) ;  /* 0x0000001800b88947 */ /* 0x000fea0003800000 */
[----:B------:R-:W-:Y:S01]  /*1f70*/  ISETP.GE.U32.AND P0, PT, R0, 0x4, PT ;  /* 0x000000040000780c */ /* 0x000fe20003f06070 */
[----:B------:R-:W-:Y:S01]  /*1f80*/  BSSY.RECONVERGENT B1, `(.L_x_29) ;  /* 0x00000f0000017945 */ /* 0x000fe20003800200 */
[----:B------:R-:W-:-:S11]  /*1f90*/  LOP3.LUT R19, R5, 0x3, RZ, 0xc0, !PT ;  /* 0x0000000305137812 */ /* 0x000fd600078ec0ff */
[----:B------:R-:W-:Y:S05]  /*1fa0*/  @!P0 BRA `(.L_x_30) ;  /* 0x0000000c00b48947 */ /* 0x000fea0003800000 */
[----:B------:R-:W0:Y:S08]  /*1fb0*/  LDC.64 R20, c[0x0][0x390] ;  /* 0x0000e400ff147b82 */ /* 0x000e300000000a00 */
[----:B--2---:R-:W1:Y:S08]  /*1fc0*/  LDC.64 R2, c[0x0][0x3a0] ;  /* 0x0000e800ff027b82 */ /* 0x004e700000000a00 */
[----:B------:R-:W2:Y:S01]  /*1fd0*/  LDC.64 R10, c[0x0][0x398] ;  /* 0x0000e600ff0a7b82 */ /* 0x000ea20000000a00 */
[----:B0-----:R-:W-:-:S05]  /*1fe0*/  IMAD.WIDE R20, R8, 0x4, R20 ;  /* 0x0000000408147825 */ /* 0x001fca00078e0214 */
[----:B------:R-:W1:Y:S02]  /*1ff0*/  LDG.E R18, desc[UR4][R20.64] ;  /* 0x0000000414127981 */ /* 0x000e64000c1e1900 */
[----:B-1----:R-:W-:-:S06]  /*2000*/  IMAD.WIDE R2, R18, 0x4, R2 ;  /* 0x0000000412027825 */ /* 0x002fcc00078e0202 */
[----:B------:R-:W3:Y:S01]  /*2010*/  LDG.E R2, desc[UR4][R2.64] ;  /* 0x0000000402027981 */ /* 0x000ee2000c1e1900 */
[----:B--2---:R-:W-:-:S05]  /*2020*/  IMAD.WIDE R10, R18, 0x4, R10 ;  /* 0x00000004120a7825 */ /* 0x004fca00078e020a */
[----:B------:R0:W5:Y:S01]  /*2030*/  LDG.E R4, desc[UR4][R10.64] ;  /* 0x000000040a047981 */ /* 0x000162000c1e1900 */
[----:B------:R-:W-:Y:S01]  /*2040*/  BSSY.RECONVERGENT B2, `(.L_x_31) ;  /* 0x000001f000027945 */ /* 0x000fe20003800200 */
[----:B---3--:R-:W-:Y:S02]  /*2050*/  SHF.R.S32.HI R13, RZ, 0x1f, R2 ;  /* 0x0000001fff0d7819 */ /* 0x008fe40000011402 */
[----:B------:R-:W-:-:S05]  /*2060*/  IADD3 R32, P0, PT, R2, R7, RZ ;  /* 0x0000000702207210 */ /* 0x000fca0007f1e0ff */
[----:B------:R-:W-:-:S05]  /*2070*/  IMAD.X R12, R13, 0x1, R6, P0 ;  /* 0x000000010d0c7824 */ /* 0x000fca00000e0606 */
[----:B------:R-:W-:-:S04]  /*2080*/  LOP3.LUT R0, R12, R13, RZ, 0xfc, !PT ;  /* 0x0000000d0c007212 */ /* 0x000fc800078efcff */
[----:B------:R-:W-:-:S13]  /*2090*/  ISETP.NE.U32.AND P0, PT, R0, RZ, PT ;  /* 0x000000ff0000720c */ /* 0x000fda0003f05070 */
[----:B0-----:R-:W-:Y:S05]  /*20a0*/  @P0 BRA `(.L_x_32) ;  /* 0x0000000000500947 */ /* 0x001fea0003800000 */
[----:B------:R-:W0:Y:S01]  /*20b0*/  I2F.U32.RP R0, R2 ;  /* 0x0000000200007306 */ /* 0x000e220000209000 */
[----:B------:R-:W-:Y:S01]  /*20c0*/  IMAD.MOV R3, RZ, RZ, -R2 ;  /* 0x000000ffff037224 */ /* 0x000fe200078e0a02 */
[----:B------:R-:W-:Y:S01]  /*20d0*/  ISETP.NE.U32.AND P2, PT, R2, RZ, PT ;  /* 0x000000ff0200720c */ /* 0x000fe20003f45070 */
[----:B------:R-:W-:-:S05]  /*20e0*/  IMAD.MOV.U32 R13, RZ, RZ, RZ ;  /* 0x000000ffff0d7224 */ /* 0x000fca00078e00ff */
[----:B0-----:R-:W0:Y:S02]  /*20f0*/  MUFU.RCP R0, R0 ;  /* 0x0000000000007308 */ /* 0x001e240000001000 */
[----:B0-----:R-:W-:-:S06]  /*2100*/  IADD3 R10, PT, PT, R0, 0xffffffe, RZ ;  /* 0x0ffffffe000a7810 */ /* 0x001fcc0007ffe0ff */
        /* <DEDUP_REMOVED lines=11> */
[----:B------:R-:W-:Y:S02]  /*21c0*/  @P1 IADD3 R12, PT, PT, R12, 0x1, RZ ;  /* 0x000000010c0c1810 */ /* 0x000fe40007ffe0ff */
[----:B------:R-:W-:Y:S01]  /*21d0*/  @!P2 LOP3.LUT R12, RZ, R2, RZ, 0x33, !PT ;  /* 0x00000002ff0ca212 */ /* 0x000fe200078e33ff */
[----:B------:R-:W-:Y:S06]  /*21e0*/  BRA `(.L_x_33) ;  /* 0x0000000000107947 */ /* 0x000fec0003800000 */
.L_x_32:
[----:B------:R-:W-:Y:S01]  /*21f0*/  MOV R3, R12 ;  /* 0x0000000c00037202 */ /* 0x000fe20000000f00 */
[----:B------:R-:W-:Y:S01]  /*2200*/  IMAD.MOV.U32 R0, RZ, RZ, R13 ;  /* 0x000000ffff007224 */ /* 0x000fe200078e000d */
[----:B------:R-:W-:-:S07]  /*2210*/  MOV R10, 0x2230 ;  /* 0x00002230000a7802 */ /* 0x000fce0000000f00 */
[----:B-----5:R-:W-:Y:S05]  /*2220*/  CALL.REL.NOINC `($__internal_0_$__cuda_sm20_div_s64) ;  /* 0x0000001800407944 */ /* 0x020fea0003c00000 */
.L_x_33:
[----:B------:R-:W-:Y:S05]  /*2230*/  BSYNC.RECONVERGENT B2 ;  /* 0x0000000000027941 */ /* 0x000fea0003800200 */
.L_x_31:
[----:B------:R-:W0:Y:S01]  /*2240*/  LDC.64 R2, c[0x0][0x3b8] ;  /* 0x0000ee00ff027b82 */ /* 0x000e220000000a00 */
[----:B------:R-:W-:Y:S01]  /*2250*/  MOV R29, R31 ;  /* 0x0000001f001d7202 */ /* 0x000fe20000000f00 */
[----:B0-----:R-:W-:-:S05]  /*2260*/  IMAD.WIDE R2, R18, 0x8, R2 ;  /* 0x0000000812027825 */ /* 0x001fca00078e0202 */
        /* <DEDUP_REMOVED lines=12> */
[----:B------:R-:W-:-:S03]  /*2330*/  IMAD.WIDE.U32 R22, R22, 0xc, R10 ;  /* 0x0000000c16167825 */ /* 0x000fc600078e000a */
[----:B------:R-:W1:Y:S01]  /*2340*/  LDC.64 R10, c[0x0][0x398] ;  /* 0x0000e600ff0a7b82 */ /* 0x000e620000000a00 */
[----:B------:R-:W-:Y:S01]  /*2350*/  IMAD.MOV.U32 R30, RZ, RZ, R22 ;  /* 0x000000ffff1e7224 */ /* 0x000fe200078e0016 */
[----:B------:R-:W-:-:S05]  /*2360*/  IADD3 R31, PT, PT, R23, R31, RZ ;  /* 0x0000001f171f7210 */ /* 0x000fca0007ffe0ff */
[----:B------:R2:W-:Y:S04]  /*2370*/  REDG.E.MAX.S64.STRONG.GPU desc[UR4][R2.64], R30 ;  /* 0x0000001e0200798e */ /* 0x0005e8000d12e704 */
[----:B------:R-:W0:Y:S02]  /*2380*/  LDG.E R18, desc[UR4][R20.64+0x4] ;  /* 0x0000040414127981 */ /* 0x000e24000c1e1900 */
[----:B0-----:R-:W-:-:S05]  /*2390*/  IMAD.WIDE R12, R18, 0x4, R12 ;  /* 0x00000004120c7825 */ /* 0x001fca00078e020c */
[----:B------:R-:W3:Y:S01]  /*23a0*/  LDG.E R0, desc[UR4][R12.64] ;  /* 0x000000040c007981 */ /* 0x000ee2000c1e1900 */
[----:B-1----:R-:W-:-:S05]  /*23b0*/  IMAD.WIDE R10, R18, 0x4, R10 ;  /* 0x00000004120a7825 */ /* 0x002fca00078e020a */
[----:B------:R0:W5:Y:S01]  /*23c0*/  LDG.E R4, desc[UR4][R10.64] ;  /* 0x000000040a047981 */ /* 0x000162000c1e1900 */
[----:B------:R-:W-:Y:S01]  /*23d0*/  BSSY.RECONVERGENT B2, `(.L_x_34) ;  /* 0x0000020000027945 */ /* 0x000fe20003800200 */
[----:B---3--:R-:W-:Y:S02]  /*23e0*/  SHF.R.S32.HI R25, RZ, 0x1f, R0 ;  /* 0x0000001fff197819 */ /* 0x008fe40000011400 */
[----:B------:R-:W-:-:S04]  /*23f0*/  IADD3 R32, P0, PT, R0, R7, RZ ;  /* 0x0000000700207210 */ /* 0x000fc80007f1e0ff */
[----:B------:R-:W-:-:S04]  /*2400*/  IADD3.X R24, PT, PT, R25, R6, RZ, P0, !PT ;  /* 0x0000000619187210 */ /* 0x000fc800007fe4ff */
[----:B--2---:R-:W-:-:S04]  /*2410*/  LOP3.LUT R2, R24, R25, RZ, 0xfc, !PT ;  /* 0x0000001918027212 */ /* 0x004fc800078efcff */
        /* <DEDUP_REMOVED lines=22> */
.L_x_35:
[----:B------:R-:W-:Y:S01]  /*2580*/  MOV R2, R0 ;  /* 0x0000000000027202 */ /* 0x000fe20000000f00 */
[----:B------:R-:W-:Y:S01]  /*2590*/  IMAD.MOV.U32 R3, RZ, RZ, R24 ;  /* 0x000000ffff037224 */ /* 0x000fe200078e0018 */
[----:B------:R-:W-:Y:S01]  /*25a0*/  MOV R10, 0x25d0 ;  /* 0x000025d0000a7802 */ /* 0x000fe20000000f00 */
[----:B------:R-:W-:-:S07]  /*25b0*/  IMAD.MOV.U32 R0, RZ, RZ, R25 ;  /* 0x000000ffff007224 */ /* 0x000fce00078e0019 */
[----:B-----5:R-:W-:Y:S05]  /*25c0*/  CALL.REL.NOINC `($__internal_0_$__cuda_sm20_div_s64) ;  /* 0x0000001400587944 */ /* 0x020fea0003c00000 */
.L_x_36:
[----:B------:R-:W-:Y:S05]  /*25d0*/  BSYNC.RECONVERGENT B2 ;  /* 0x0000000000027941 */ /* 0x000fea0003800200 */
.L_x_34:
[----:B------:R-:W0:Y:S01]  /*25e0*/  LDC.64 R2, c[0x0][0x3b8] ;  /* 0x0000ee00ff027b82 */ /* 0x000e220000000a00 */
[----:B------:R-:W-:Y:S01]  /*25f0*/  MOV R10, R22 ;  /* 0x00000016000a7202 */ /* 0x000fe20000000f00 */
[----:B------:R-:W-:Y:S02]  /*2600*/  IMAD.MOV.U32 R11, RZ, RZ, R31 ;  /* 0x000000ffff0b7224 */ /* 0x000fe400078e001f */
[----:B0-----:R-:W-:-:S05]  /*2610*/  IMAD.WIDE R2, R18, 0x8, R2 ;  /* 0x0000000812027825 */ /* 0x001fca00078e0202 */
[----:B------:R-:W2:Y:S01]  /*2620*/  ATOMG.E.MAX.S64.STRONG.GPU PT, R10, desc[UR4][R2.64], R10 ;  /* 0x8000000a020a79a8 */ /* 0x000ea200091ef704 */
[----:B-----5:R-:W-:Y:S01]  /*2630*/  SHF.R.S32.HI R23, RZ, 0x1f, R4 ;  /* 0x0000001fff177819 */ /* 0x020fe20000011404 */
[----:B------:R-:W-:-:S04]  /*2640*/  IMAD.WIDE.U32 R24, R4, R12, RZ ;  /* 0x0000000c04187225 */ /* 0x000fc800078e00ff */
[----:B------:R-:W-:-:S04]  /*2650*/  IMAD R23, R23, R12, RZ ;  /* 0x0000000c17177224 */ /* 0x000fc800078e02ff */
[----:B------:R-:W-:Y:S02]  /*2660*/  IMAD R23, R4, R13, R23 ;  /* 0x0000000d04177224 */ /* 0x000fe400078e0217 */
[----:B------:R-:W0:Y:S03]  /*2670*/  LDC.64 R12, c[0x0][0x3a0] ;  /* 0x0000e800ff0c7b82 */ /* 0x000e260000000a00 */
[----:B------:R-:W-:Y:S02]  /*2680*/  IADD3 R0, PT, PT, R25, R23, RZ ;  /* 0x0000001719007210 */ /* 0x000fe40007ffe0ff */
[----:B--2---:R-:W-:-:S04]  /*2690*/  ISETP.GT.U32.AND P0, PT, R22, R10, PT ;  /* 0x0000000a1600720c */ /* 0x004fc80003f04070 */
[----:B------:R-:W-:-:S04]  /*26a0*/  ISETP.GT.AND.EX P0, PT, R31, R11, PT, P0 ;  /* 0x0000000b1f00720c */ /* 0x000fc80003f04300 */
[----:B------:R-:W-:Y:S02]  /*26b0*/  SEL R22, R22, R10, P0 ;  /* 0x0000000a16167207 */ /* 0x000fe40000000000 */
[----:B------:R-:W-:Y:S01]  /*26c0*/  SEL R23, R31, R11, P0 ;  /* 0x0000000b1f177207 */ /* 0x000fe20000000000 */
[----:B------:R-:W-:Y:S01]  /*26d0*/  IMAD R31, R0, 0xc, RZ ;  /* 0x0000000c001f7824 */ /* 0x000fe200078e02ff */
[----:B------:R-:W1:Y:S01]  /*26e0*/  LDC.64 R10, c[0x0][0x398] ;  /* 0x0000e600ff0a7b82 */ /* 0x000e620000000a00 */
[----:B------:R-:W-:-:S04]  /*26f0*/  IMAD.WIDE.U32 R22, R24, 0xc, R22 ;  /* 0x0000000c18167825 */ /* 0x000fc800078e0016 */
[----:B------:R-:W-:Y:S01]  /*2700*/  IMAD.IADD R31, R23, 0x1, R31 ;  /* 0x00000001171f7824 */ /* 0x000fe200078e021f */
[----:B------:R-:W-:-:S05]  /*2710*/  MOV R30, R22 ;  /* 0x00000016001e7202 */ /* 0x000fca0000000f00 */
        /* <DEDUP_REMOVED lines=8> */
[----:B------:R-:W-:-:S05]  /*27a0*/  IADD3 R32, P0, PT, R0, R7, RZ ;  /* 0x0000000700207210 */ /* 0x000fca0007f1e0ff */
[----:B------:R-:W-:-:S05]  /*27b0*/  IMAD.X R24, R25, 0x1, R6, P0 ;  /* 0x0000000119187824 */ /* 0x000fca00000e0606 */
[----:B--2---:R-:W-:-:S04]  /*27c0*/  LOP3.LUT R2, R24, R25, RZ, 0xfc, !PT ;  /* 0x0000001918027212 */ /* 0x004fc800078efcff */
        /* <DEDUP_REMOVED lines=22> */
.L_x_38:
[----:B------:R-:W-:Y:S01]  /*2930*/  IMAD.MOV.U32 R2, RZ, RZ, R0 ;  /* 0x000000ffff027224 */ /* 0x000fe200078e0000 */
[----:B------:R-:W-:Y:S02]  /*2940*/  MOV R3, R24 ;  /* 0x0000001800037202 */ /* 0x000fe40000000f00 */
[----:B------:R-:W-:Y:S02]  /*2950*/  MOV R0, R25 ;  /* 0x0000001900007202 */ /* 0x000fe40000000f00 */
[----:B------:R-:W-:-:S07]  /*2960*/  MOV R10, 0x2980 ;  /* 0x00002980000a7802 */ /* 0x000fce0000000f00 */
[----:B-----5:R-:W-:Y:S05]  /*2970*/  CALL.REL.NOINC `($__internal_0_$__cuda_sm20_div_s64) ;  /* 0x00000010006c7944 */ /* 0x020fea0003c00000 */
.L_x_39:
[----:B------:R-:W-:Y:S05]  /*2980*/  BSYNC.RECONVERGENT B2 ;  /* 0x0000000000027941 */ /* 0x000fea0003800200 */
.L_x_37:
[----:B------:R-:W0:Y:S01]  /*2990*/  LDC.64 R2, c[0x0][0x3b8] ;  /* 0x0000ee00ff027b82 */ /* 0x000e220000000a00 */
[----:B------:R-:W-:Y:S01]  /*29a0*/  IMAD.MOV.U32 R10, RZ, RZ, R22 ;  /* 0x000000ffff0a7224 */ /* 0x000fe200078e0016 */
[----:B------:R-:W-:Y:S01]  /*29b0*/  MOV R11, R31 ;  /* 0x0000001f000b7202 */ /* 0x000fe20000000f00 */
[----:B0-----:R-:W-:-:S05]  /*29c0*/  IMAD.WIDE R2, R18, 0x8, R2 ;  /* 0x0000000812027825 */ /* 0x001fca00078e0202 */
[----:B------:R-:W2:Y:S01]  /*29d0*/  ATOMG.E.MAX.S64.STRONG.GPU PT, R10, desc[UR4][R2.64], R10 ;  /* 0x8000000a020a79a8 */ /* 0x000ea200091ef704 */
[----:B-----5:R-:W-:Y:S01]  /*29e0*/  SHF.R.S32.HI R23, RZ, 0x1f, R4 ;  /* 0x0000001fff177819 */ /* 0x020fe20000011404 */
[----:B------:R-:W-:-:S04]  /*29f0*/  IMAD.WIDE.U32 R24, R4, R12, RZ ;  /* 0x0000000c04187225 */ /* 0x000fc800078e00ff */
[----:B------:R-:W-:-:S04]  /*2a00*/  IMAD R23, R23, R12, RZ ;  /* 0x0000000c17177224 */ /* 0x000fc800078e02ff */
[----:B------:R-:W-:Y:S02]  /*2a10*/  IMAD R23, R4, R13, R23 ;  /* 0x0000000d04177224 */ /* 0x000fe400078e0217 */
[----:B------:R-:W0:Y:S02]  /*2a20*/  LDC.64 R12, c[0x0][0x3a0] ;  /* 0x0000e800ff0c7b82 */ /* 0x000e240000000a00 */
[----:B------:R-:W-:Y:S01]  /*2a30*/  IMAD.IADD R0, R25, 0x1, R23 ;  /* 0x0000000119007824 */ /* 0x000fe200078e0217 */
[----:B--2---:R-:W-:-:S04]  /*2a40*/  ISETP.GT.U32.AND P0, PT, R22, R10, PT ;  /* 0x0000000a1600720c */ /* 0x004fc80003f04070 */
[----:B------:R-:W-:-:S04]  /*2a50*/  ISETP.GT.AND.EX P0, PT, R31, R11, PT, P0 ;  /* 0x0000000b1f00720c */ /* 0x000fc80003f04300 */
[----:B------:R-:W-:Y:S02]  /*2a60*/  SEL R22, R22, R10, P0 ;  /* 0x0000000a16167207 */ /* 0x000fe40000000000 */
[----:B------:R-:W-:Y:S01]  /*2a70*/  SEL R23, R31, R11, P0 ;  /* 0x0000000b1f177207 */ /* 0x000fe20000000000 */
[----:B------:R-:W-:Y:S01]  /*2a80*/  IMAD R31, R0, 0xc, RZ ;  /* 0x0000000c001f7824 */ /* 0x000fe200078e02ff */
[----:B------:R-:W1:Y:S01]  /*2a90*/  LDC.64 R10, c[0x0][0x398] ;  /* 0x0000e600ff0a7b82 */ /* 0x000e620000000a00 */
[----:B------:R-:W-:-:S04]  /*2aa0*/  IMAD.WIDE.U32 R22, R24, 0xc, R22 ;  /* 0x0000000c18167825 */ /* 0x000fc800078e0016 */
        /* <DEDUP_REMOVED lines=35> */
.L_x_41:
[----:B------:R-:W-:Y:S01]  /*2ce0*/  MOV R2, R0 ;  /* 0x0000000000027202 */ /* 0x000fe20000000f00 */
[----:B------:R-:W-:Y:S01]  /*2cf0*/  IMAD.MOV.U32 R3, RZ, RZ, R18 ;  /* 0x000000ffff037224 */ /* 0x000fe200078e0012 */
[----:B------:R-:W-:Y:S01]  /*2d00*/  MOV R10, 0x2d30 ;  /* 0x00002d30000a7802 */ /* 0x000fe20000000f00 */
[----:B------:R-:W-:-:S07]  /*2d10*/  IMAD.MOV.U32 R0, RZ, RZ, R25 ;  /* 0x000000ffff007224 */ /* 0x000fce00078e0019 */
[----:B-----5:R-:W-:Y:S05]  /*2d20*/  CALL.REL.NOINC `($__internal_0_$__cuda_sm20_div_s64) ;  /* 0x0000000c00807944 */ /* 0x020fea0003c00000 */
.L_x_42:
[----:B------:R-:W-:Y:S05]  /*2d30*/  BSYNC.RECONVERGENT B2 ;  /* 0x0000000000027941 */ /* 0x000fea0003800200 */
.L_x_40:
[----:B------:R-:W0:Y:S02]  /*2d40*/  LDC.64 R2, c[0x0][0x3b8] ;  /* 0x0000ee00ff027b82 */ /* 0x000e240000000a00 */
[----:B0-----:R-:W-:Y:S01]  /*2d50*/  IMAD.WIDE R20, R20, 0x8, R2 ;  /* 0x0000000814147825 */ /* 0x001fe200078e0202 */
[----:B------:R-:W-:-:S03]  /*2d60*/  MOV R2, R22 ;  /* 0x0000001600027202 */ /* 0x000fc60000000f00 */
[----:B------:R-:W-:-:S06]  /*2d70*/  IMAD.MOV.U32 R3, RZ, RZ, R31 ;  /* 0x000000ffff037224 */ /* 0x000fcc00078e001f */
[----:B------:R-:W2:Y:S01]  /*2d80*/  ATOMG.E.MAX.S64.STRONG.GPU PT, R2, desc[UR4][R20.64], R2 ;  /* 0x80000002140279a8 */ /* 0x000ea200091ef704 */
[----:B-----5:R-:W-:-:S05]  /*2d90*/  SHF.R.S32.HI R11, RZ, 0x1f, R4 ;  /* 0x0000001fff0b7819 */ /* 0x020fca0000011404 */
[-C--:B------:R-:W-:Y:S02]  /*2da0*/  IMAD R23, R11, R12.reuse, RZ ;  /* 0x0000000c0b177224 */ /* 0x080fe400078e02ff */
[----:B------:R-:W-:-:S04]  /*2db0*/  IMAD.WIDE.U32 R10, R4, R12, RZ ;  /* 0x0000000c040a7225 */ /* 0x000fc800078e00ff */
[----:B------:R-:W-:-:S05]  /*2dc0*/  IMAD R23, R4, R13, R23 ;  /* 0x0000000d04177224 */ /* 0x000fca00078e0217 */
[----:B------:R-:W-:Y:S02]  /*2dd0*/  IADD3 R0, PT, PT, R11, R23, RZ ;  /* 0x000000170b007210 */ /* 0x000fe40007ffe0ff */
        /* <DEDUP_REMOVED lines=8> */
[----:B------:R0:W-:Y:S01]  /*2e60*/  REDG.E.MAX.S64.STRONG.GPU desc[UR4][R20.64], R30 ;  /* 0x0000001e1400798e */ /* 0x0001e2000d12e704 */
[----:B------:R-:W-:-:S07]  /*2e70*/  VIADD R8, R8, 0x4 ;  /* 0x0000000408087836 */ /* 0x000fce0000000000 */
.L_x_30:
[----:B------:R-:W-:Y:S05]  /*2e80*/  BSYNC.RECONVERGENT B1 ;  /* 0x0000000000017941 */ /* 0x000fea0003800200 */
.L_x_29:
[----:B------:R-:W-:-:S13]  /*2e90*/  ISETP.NE.AND P0, PT, R19, RZ, PT ;  /* 0x000000ff1300720c */ /* 0x000fda0003f05270 */
[----:B------:R-:W-:Y:S05]  /*2ea0*/  @!P0 BRA `(.L_x_1) ;  /* 0x0000000800e88947 */ /* 0x000fea0003800000 */
[----:B------:R-:W-:Y:S01]  /*2eb0*/  ISETP.NE.AND P0, PT, R19, 0x1, PT ;  /* 0x000000011300780c */ /* 0x000fe20003f05270 */
[----:B------:R-:W-:-:S12]  /*2ec0*/  BSSY.RECONVERGENT B1, `(.L_x_43) ;  /* 0x0000079000017945 */ /* 0x000fd80003800200 */
[----:B------:R-:W-:Y:S05]  /*2ed0*/  @!P0 BRA `(.L_x_44) ;  /* 0x0000000400dc8947 */ /* 0x000fea0003800000 */
[----:B0-----:R-:W0:Y:S08]  /*2ee0*/  LDC.64 R20, c[0x0][0x390] ;  /* 0x0000e400ff147b82 */ /* 0x001e300000000a00 */
        /* <DEDUP_REMOVED lines=10> */
[----:B------:R-:W-:-:S04]  /*2f90*/  IADD3 R32, P0, PT, R2, R7, RZ ;  /* 0x0000000702207210 */ /* 0x000fc80007f1e0ff */
[----:B------:R-:W-:-:S04]  /*2fa0*/  IADD3.X R12, PT, PT, R13, R6, RZ, P0, !PT ;  /* 0x000000060d0c7210 */ /* 0x000fc800007fe4ff */
        /* <DEDUP_REMOVED lines=23> */
.L_x_46:
[----:B------:R-:W-:Y:S01]  /*3120*/  IMAD.MOV.U32 R3, RZ, RZ, R12 ;  /* 0x000000ffff037224 */ /* 0x000fe200078e000c */
[----:B------:R-:W-:Y:S02]  /*3130*/  MOV R0, R13 ;  /* 0x0000000d00007202 */ /* 0x000fe40000000f00 */
[----:B------:R-:W-:-:S07]  /*3140*/  MOV R10, 0x3160 ;  /* 0x00003160000a7802 */ /* 0x000fce0000000f00 */
[----:B-----5:R-:W-:Y:S05]  /*3150*/  CALL.REL.NOINC `($__internal_0_$__cuda_sm20_div_s64) ;  /* 0x0000000800747944 */ /* 0x020fea0003c00000 */
.L_x_47:
[----:B------:R-:W-:Y:S05]  /*3160*/  BSYNC.RECONVERGENT B2 ;  /* 0x0000000000027941 */ /* 0x000fea0003800200 */
.L_x_45:
[----:B------:R-:W0:Y:S01]  /*3170*/  LDC.64 R2, c[0x0][0x3b8] ;  /* 0x0000ee00ff027b82 */ /* 0x000e220000000a00 */
        /* <DEDUP_REMOVED lines=16> */
[----:B------:R-:W-:Y:S01]  /*3280*/  MOV R30, R22 ;  /* 0x00000016001e7202 */ /* 0x000fe20000000f00 */
[----:B------:R-:W1:Y:S04]  /*3290*/  LDC.64 R10, c[0x0][0x398] ;  /* 0x0000e600ff0a7b82 */ /* 0x000e680000000a00 */
        /* <DEDUP_REMOVED lines=33> */
.L_x_49:
[----:B------:R-:W-:Y:S01]  /*34b0*/  IMAD.MOV.U32 R2, RZ, RZ, R0 ;  /* 0x000000ffff027224 */ /* 0x000fe200078e0000 */
[----:B------:R-:W-:Y:S02]  /*34c0*/  MOV R3, R24 ;  /* 0x0000001800037202 */ /* 0x000fe40000000f00 */
[----:B------:R-:W-:Y:S02]  /*34d0*/  MOV R0, R19 ;  /* 0x0000001300007202 */ /* 0x000fe40000000f00 */
[----:B------:R-:W-:-:S07]  /*34e0*/  MOV R10, 0x3500 ;  /* 0x00003500000a7802 */ /* 0x000fce0000000f00 */
[----:B-----5:R-:W-:Y:S05]  /*34f0*/  CALL.REL.NOINC `($__internal_0_$__cuda_sm20_div_s64) ;  /* 0x00000004008c7944 */ /* 0x020fea0003c00000 */
.L_x_50:
[----:B------:R-:W-:Y:S05]  /*3500*/  BSYNC.RECONVERGENT B2 ;  /* 0x0000000000027941 */ /* 0x000fea0003800200 */
.L_x_48:
[----:B------:R-:W0:Y:S01]  /*3510*/  LDC.64 R2, c[0x0][0x3b8] ;  /* 0x0000ee00ff027b82 */ /* 0x000e220000000a00 */
[----:B------:R-:W-:Y:S01]  /*3520*/  IMAD.MOV.U32 R10, RZ, RZ, R22 ;  /* 0x000000ffff0a7224 */ /* 0x000fe200078e0016 */
[----:B------:R-:W-:Y:S01]  /*3530*/  MOV R11, R31 ;  /* 0x0000001f000b7202 */ /* 0x000fe20000000f00 */
[----:B0-----:R-:W-:-:S05]  /*3540*/  IMAD.WIDE R18, R18, 0x8, R2 ;  /* 0x0000000812127825 */ /* 0x001fca00078e0202 */
[----:B------:R-:W2:Y:S01]  /*3550*/  ATOMG.E.MAX.S64.STRONG.GPU PT, R10, desc[UR4][R18.64], R10 ;  /* 0x8000000a120a79a8 */ /* 0x000ea200091ef704 */
[----:B-----5:R-:W-:-:S05]  /*3560*/  SHF.R.S32.HI R3, RZ, 0x1f, R4 ;  /* 0x0000001fff037819 */ /* 0x020fca0000011404 */
[-C--:B------:R-:W-:Y:S02]  /*3570*/  IMAD R21, R3, R12.reuse, RZ ;  /* 0x0000000c03157224 */ /* 0x080fe400078e02ff */
[----:B------:R-:W-:-:S04]  /*3580*/  IMAD.WIDE.U32 R2, R4, R12, RZ ;  /* 0x0000000c04027225 */ /* 0x000fc800078e00ff */
[----:B------:R-:W-:-:S04]  /*3590*/  IMAD R21, R4, R13, R21 ;  /* 0x0000000d04157224 */ /* 0x000fc800078e0215 */
        /* <DEDUP_REMOVED lines=9> */
[----:B------:R1:W-:Y:S01]  /*3630*/  REDG.E.MAX.S64.STRONG.GPU desc[UR4][R18.64], R30 ;  /* 0x0000001e1200798e */ /* 0x0003e2000d12e704 */
[----:B------:R-:W-:-:S07]  /*3640*/  IADD3 R8, PT, PT, R8, 0x2, RZ ;  /* 0x0000000208087810 */ /* 0x000fce0007ffe0ff */
.L_x_44:
[----:B------:R-:W-:Y:S05]  /*3650*/  BSYNC.RECONVERGENT B1 ;  /* 0x0000000000017941 */ /* 0x000fea0003800200 */
.L_x_43:
[----:B------:R-:W-:-:S04]  /*3660*/  LOP3.LUT R5, R5, 0x1, RZ, 0xc0, !PT ;  /* 0x0000000105057812 */ /* 0x000fc800078ec0ff */
[----:B------:R-:W-:-:S13]  /*3670*/  ISETP.NE.U32.AND P0, PT, R5, 0x1, PT ;  /* 0x000000010500780c */ /* 0x000fda0003f05070 */
[----:B------:R-:W-:Y:S05]  /*3680*/  @P0 BRA `(.L_x_1) ;  /* 0x0000000000f00947 */ /* 0x000fea0003800000 */
[----:B--2---:R-:W2:Y:S08]  /*3690*/  LDC.64 R2, c[0x0][0x390] ;  /* 0x0000e400ff027b82 */ /* 0x004eb00000000a00 */
[----:B------:R-:W3:Y:S08]  /*36a0*/  LDC.64 R12, c[0x0][0x3a0] ;  /* 0x0000e800ff0c7b82 */ /* 0x000ef00000000a00 */
[----:B------:R-:W4:Y:S01]  /*36b0*/  LDC.64 R10, c[0x0][0x398] ;  /* 0x0000e600ff0a7b82 */ /* 0x000f220000000a00 */
[----:B--2---:R-:W-:-:S05]  /*36c0*/  IMAD.WIDE R2, R8, 0x4, R2 ;  /* 0x0000000408027825 */ /* 0x004fca00078e0202 */
[----:B------:R-:W3:Y:S02]  /*36d0*/  LDG.E R5, desc[UR4][R2.64] ;  /* 0x0000000402057981 */ /* 0x000ee4000c1e1900 */
[----:B---3--:R-:W-:-:S05]  /*36e0*/  IMAD.WIDE R12, R5, 0x4, R12 ;  /* 0x00000004050c7825 */ /* 0x008fca00078e020c */
[----:B------:R-:W2:Y:S01]  /*36f0*/  LDG.E R8, desc[UR4][R12.64] ;  /* 0x000000040c087981 */ /* 0x000ea2000c1e1900 */
[----:B----4-:R-:W-:-:S05]  /*3700*/  IMAD.WIDE R10, R5, 0x4, R10 ;  /* 0x00000004050a7825 */ /* 0x010fca00078e020a */
[----:B------:R3:W5:Y:S01]  /*3710*/  LDG.E R4, desc[UR4][R10.64] ;  /* 0x000000040a047981 */ /* 0x000762000c1e1900 */
[----:B------:R-:W-:Y:S01]  /*3720*/  BSSY.RECONVERGENT B1, `(.L_x_51) ;  /* 0x0000020000017945 */ /* 0x000fe20003800200 */
[----:B--2---:R-:W-:Y:S02]  /*3730*/  IADD3 R32, P0, PT, R8, R7, RZ ;  /* 0x0000000708207210 */ /* 0x004fe40007f1e0ff */
[----:B------:R-:W-:-:S05]  /*3740*/  SHF.R.S32.HI R7, RZ, 0x1f, R8 ;  /* 0x0000001fff077819 */ /* 0x000fca0000011408 */
[----:B------:R-:W-:-:S05]  /*3750*/  IMAD.X R6, R7, 0x1, R6, P0 ;  /* 0x0000000107067824 */ /* 0x000fca00000e0606 */
[----:B------:R-:W-:-:S04]  /*3760*/  LOP3.LUT R0, R6, R7, RZ, 0xfc, !PT ;  /* 0x0000000706007212 */ /* 0x000fc800078efcff */
[----:B------:R-:W-:-:S13]  /*3770*/  ISETP.NE.U32.AND P0, PT, R0, RZ, PT ;  /* 0x000000ff0000720c */ /* 0x000fda0003f05070 */
[----:B---3--:R-:W-:Y:S05]  /*3780*/  @P0 BRA `(.L_x_52) ;  /* 0x0000000000500947 */ /* 0x008fea0003800000 */
[----:B------:R-:W2:Y:S01]  /*3790*/  I2F.U32.RP R0, R8 ;  /* 0x0000000800007306 */ /* 0x000ea20000209000 */
[----:B------:R-:W-:Y:S01]  /*37a0*/  IMAD.MOV R7, RZ, RZ, -R8 ;  /* 0x000000ffff077224 */ /* 0x000fe200078e0a08 */
[----:B------:R-:W-:Y:S01]  /*37b0*/  ISETP.NE.U32.AND P2, PT, R8, RZ, PT ;  /* 0x000000ff0800720c */ /* 0x000fe20003f45070 */
[----:B------:R-:W-:-:S05]  /*37c0*/  IMAD.MOV.U32 R13, RZ, RZ, RZ ;  /* 0x000000ffff0d7224 */ /* 0x000fca00078e00ff */
[----:B--2---:R-:W2:Y:S02]  /*37d0*/  MUFU.RCP R0, R0 ;  /* 0x0000000000007308 */ /* 0x004ea40000001000 */
[----:B--2---:R-:W-:-:S06]  /*37e0*/  IADD3 R2, PT, PT, R0, 0xffffffe, RZ ;  /* 0x0ffffffe00027810 */ /* 0x004fcc0007ffe0ff */
[----:B------:R2:W3:Y:S02]  /*37f0*/  F2I.FTZ.U32.TRUNC.NTZ R3, R2 ;  /* 0x0000000200037305 */ /* 0x0004e4000021f000 */
[----:B--2---:R-:W-:Y:S02]  /*3800*/  HFMA2 R2, -RZ, RZ, 0, 0 ;  /* 0x00000000ff027431 */ /* 0x004fe400000001ff */
[----:B---3--:R-:W-:-:S04]  /*3810*/  IMAD R7, R7, R3, RZ ;  /* 0x0000000307077224 */ /* 0x008fc800078e02ff */
        /* <DEDUP_REMOVED lines=11> */
.L_x_52:
[----:B------:R-:W-:Y:S01]  /*38d0*/  MOV R3, R6 ;  /* 0x0000000600037202 */ /* 0x000fe20000000f00 */
[----:B------:R-:W-:Y:S01]  /*38e0*/  IMAD.MOV.U32 R2, RZ, RZ, R8 ;  /* 0x000000ffff027224 */ /* 0x000fe200078e0008 */
[----:B------:R-:W-:Y:S02]  /*38f0*/  MOV R0, R7 ;  /* 0x0000000700007202 */ /* 0x000fe40000000f00 */
[----:B------:R-:W-:-:S07]  /*3900*/  MOV R10, 0x3920 ;  /* 0x00003920000a7802 */ /* 0x000fce0000000f00 */
[----:B01---5:R-:W-:Y:S05]  /*3910*/  CALL.REL.NOINC `($__internal_0_$__cuda_sm20_div_s64) ;  /* 0x0000000000847944 */ /* 0x023fea0003c00000 */
.L_x_53:
[----:B------:R-:W-:Y:S05]  /*3920*/  BSYNC.RECONVERGENT B1 ;  /* 0x0000000000017941 */ /* 0x000fea0003800200 */
.L_x_51:
[----:B------:R-:W2:Y:S01]  /*3930*/  LDC.64 R2, c[0x0][0x3b8] ;  /* 0x0000ee00ff027b82 */ /* 0x000ea20000000a00 */
[----:B01----:R-:W-:Y:S02]  /*3940*/  IMAD.MOV.U32 R30, RZ, RZ, R28 ;  /* 0x000000ffff1e7224 */ /* 0x003fe400078e001c */
[----:B--2---:R-:W-:-:S05]  /*3950*/  IMAD.WIDE R2, R5, 0x8, R2 ;  /* 0x0000000805027825 */ /* 0x004fca00078e0202 */
[----:B------:R-:W2:Y:S01]  /*3960*/  ATOMG.E.MAX.S64.STRONG.GPU PT, R6, desc[UR4][R2.64], R30 ;  /* 0x8000001e020679a8 */ /* 0x000ea200091ef704 */
[----:B-----5:R-:W-:Y:S01]  /*3970*/  SHF.R.S32.HI R5, RZ, 0x1f, R4 ;  /* 0x0000001fff057819 */ /* 0x020fe20000011404 */
[----:B------:R-:W-:-:S04]  /*3980*/  IMAD.WIDE.U32 R10, R4, R12, RZ ;  /* 0x0000000c040a7225 */ /* 0x000fc800078e00ff */
[----:B------:R-:W-:-:S04]  /*3990*/  IMAD R5, R5, R12, RZ ;  /* 0x0000000c05057224 */ /* 0x000fc800078e02ff */
[----:B------:R-:W-:-:S05]  /*39a0*/  IMAD R5, R4, R13, R5 ;  /* 0x0000000d04057224 */ /* 0x000fca00078e0205 */
[----:B------:R-:W-:-:S05]  /*39b0*/  IADD3 R0, PT, PT, R11, R5, RZ ;  /* 0x000000050b007210 */ /* 0x000fca0007ffe0ff */
        /* <DEDUP_REMOVED lines=8> */
[----:B------:R3:W-:Y:S02]  /*3a40*/  REDG.E.MAX.S64.STRONG.GPU desc[UR4][R2.64], R30 ;  /* 0x0000001e0200798e */ /* 0x0007e4000d12e704 */
.L_x_1:
[----:B------:R-:W-:Y:S05]  /*3a50*/  BSYNC B0 ;  /* 0x0000000000007941 */ /* 0x000fea0003800000 */
.L_x_0:
[----:B--23--:R-:W2:Y:S01]  /*3a60*/  LDC.64 R2, c[0x0][0x3c0] ;  /* 0x0000f000ff027b82 */ /* 0x00cea20000000a00 */
[----:B------:R-:W-:-:S07]  /*3a70*/  IMAD.MOV.U32 R29, RZ, RZ, R31 ;  /* 0x000000ffff1d7224 */ /* 0x000fce00078e001f */
[----:B------:R-:W3:Y:S08]  /*3a80*/  LDC.64 R4, c[0x0][0x3c8] ;  /* 0x0000f200ff047b82 */ /* 0x000ef00000000a00 */
[----:B------:R-:W4:Y:S01]  /*3a90*/  LDC.64 R6, c[0x0][0x3d0] ;  /* 0x0000f400ff067b82 */ /* 0x000f220000000a00 */
[----:B--2---:R-:W-:-:S05]  /*3aa0*/  IMAD.WIDE R2, R9, 0x8, R2 ;  /* 0x0000000809027825 */ /* 0x004fca00078e0202 */
[----:B------:R-:W-:Y:S04]  /*3ab0*/  STG.E.64 desc[UR4][R2.64], R28 ;  /* 0x0000001c02007986 */ /* 0x000fe8000c101b04 */
[----:B------:R-:W2:Y:S01]  /*3ac0*/  LDG.E.64 R14, desc[UR4][R14.64] ;  /* 0x000000040e0e7981 */ /* 0x000ea2000c1e1b00 */
[----:B---3--:R-:W-:-:S05]  /*3ad0*/  IMAD.WIDE R4, R9, 0x8, R4 ;  /* 0x0000000809047825 */ /* 0x008fca00078e0204 */
[----:B--2---:R-:W-:Y:S04]  /*3ae0*/  STG.E.64 desc[UR4][R4.64], R14 ;  /* 0x0000000e04007986 */ /* 0x004fe8000c101b04 */
[----:B------:R-:W2:Y:S01]  /*3af0*/  LDG.E.64 R16, desc[UR4][R16.64] ;  /* 0x0000000410107981 */ /* 0x000ea2000c1e1b00 */
[----:B----4-:R-:W-:-:S05]  /*3b00*/  IMAD.WIDE R6, R9, 0x8, R6 ;  /* 0x0000000809067825 */ /* 0x010fca00078e0206 */
[----:B--2---:R-:W-:Y:S01]  /*3b10*/  STG.E.64 desc[UR4][R6.64], R16 ;  /* 0x0000001006007986 */ /* 0x004fe2000c101b04 */
[----:B------:R-:W-:Y:S05]  /*3b20*/  EXIT ;  /* 0x000000000000794d */ /* 0x000fea0003800000 */
        .weak           $__internal_0_$__cuda_sm20_div_s64
        .type           $__internal_0_$__cuda_sm20_div_s64,@function
        .size           $__internal_0_$__cuda_sm20_div_s64,(.L_x_55 - $__internal_0_$__cuda_sm20_div_s64)
$__internal_0_$__cuda_sm20_div_s64:
[----:B------:R-:W-:Y:S02]  /*3b30*/  IADD3 R25, P1, PT, RZ, -R2, RZ ;  /* 0x80000002ff197210 */ /* 0x000fe40007f3e0ff */
[----:B------:R-:W-:Y:S02]  /*3b40*/  ISETP.GE.AND P0, PT, R0, RZ, PT ;  /* 0x000000ff0000720c */ /* 0x000fe40003f06270 */
[----:B------:R-:W-:Y:S02]  /*3b50*/  IADD3.X R11, PT, PT, RZ, ~R0, RZ, P1, !PT ;  /* 0x80000000ff0b7210 */ /* 0x000fe40000ffe4ff */
[----:B------:R-:W-:Y:S02]  /*3b60*/  SEL R24, R25, R2, !P0 ;  /* 0x0000000219187207 */ /* 0x000fe40004000000 */
[----:B------:R-:W-:Y:S02]  /*3b70*/  SEL R25, R11, R0, !P0 ;  /* 0x000000000b197207 */ /* 0x000fe40004000000 */
[----:B------:R-:W-:-:S02]  /*3b80*/  ISETP.GE.AND P3, PT, R3, RZ, PT ;  /* 0x000000ff0300720c */ /* 0x000fc40003f66270 */
[----:B------:R-:W0:Y:S08]  /*3b90*/  I2F.U64.RP R27, R24 ;  /* 0x00000018001b7312 */ /* 0x000e300000309000 */
[----:B0-----:R0:W1:Y:S02]  /*3ba0*/  MUFU.RCP R13, R27 ;  /* 0x0000001b000d7308 */ /* 0x0010640000001000 */
[----:B0-----:R-:W-:-:S04]  /*3bb0*/  IADD3 R27, P4, PT, RZ, -R32, RZ ;  /* 0x80000020ff1b7210 */ /* 0x001fc80007f9e0ff */
[----:B------:R-:W-:Y:S01]  /*3bc0*/  SEL R27, R27, R32, !P3 ;  /* 0x000000201b1b7207 */ /* 0x000fe20005800000 */
[----:B-1----:R-:W-:-:S04]  /*3bd0*/  VIADD R13, R13, 0x1ffffffe ;  /* 0x1ffffffe0d0d7836 */ /* 0x002fc80000000000 */
[----:B------:R-:W0:Y:S02]  /*3be0*/  F2I.U64.TRUNC R40, R13 ;  /* 0x0000000d00287311 */ /* 0x000e24000020d800 */
[----:B0-----:R-:W-:-:S04]  /*3bf0*/  IMAD.WIDE.U32 R38, R40, R24, RZ ;  /* 0x0000001828267225 */ /* 0x001fc800078e00ff */
[C---:B------:R-:W-:Y:S01]  /*3c00*/  IMAD R11, R40.reuse, R25, R39 ;  /* 0x00000019280b7224 */ /* 0x040fe200078e0227 */
[----:B------:R-:W-:Y:S01]  /*3c10*/  IADD3 R26, P0, PT, RZ, -R38, RZ ;  /* 0x80000026ff1a7210 */ /* 0x000fe20007f1e0ff */
[----:B------:R-:W-:Y:S02]  /*3c20*/  IMAD.MOV.U32 R39, RZ, RZ, R40 ;  /* 0x000000ffff277224 */ /* 0x000fe400078e0028 */
[----:B------:R-:W-:Y:S02]  /*3c30*/  IMAD R12, R41, R24, R11 ;  /* 0x00000018290c7224 */ /* 0x000fe400078e020b */
[----:B------:R-:W-:-:S03]  /*3c40*/  IMAD.HI.U32 R38, R40, R26, RZ ;  /* 0x0000001a28267227 */ /* 0x000fc600078e00ff */
[----:B------:R-:W-:-:S05]  /*3c50*/  IADD3.X R12, PT, PT, RZ, ~R12, RZ, P0, !PT ;  /* 0x8000000cff0c7210 */ /* 0x000fca00007fe4ff */
[----:B------:R-:W-:-:S04]  /*3c60*/  IMAD.WIDE.U32 R38, P0, R40, R12, R38 ;  /* 0x0000000c28267225 */ /* 0x000fc80007800026 */
[C---:B------:R-:W-:Y:S02]  /*3c70*/  IMAD R11, R41.reuse, R12, RZ ;  /* 0x0000000c290b7224 */ /* 0x040fe400078e02ff */
[----:B------:R-:W-:-:S04]  /*3c80*/  IMAD.HI.U32 R26, P1, R41, R26, R38 ;  /* 0x0000001a291a7227 */ /* 0x000fc80007820026 */
[----:B------:R-:W-:Y:S01]  /*3c90*/  IMAD.HI.U32 R12, R41, R12, RZ ;  /* 0x0000000c290c7227 */ /* 0x000fe200078e00ff */
[----:B------:R-:W-:-:S04]  /*3ca0*/  IADD3 R39, P2, PT, R11, R26, RZ ;  /* 0x0000001a0b277210 */ /* 0x000fc80007f5e0ff */
[----:B------:R-:W-:Y:S01]  /*3cb0*/  IADD3.X R12, PT, PT, R12, R41, RZ, P0, !PT ;  /* 0x000000290c0c7210 */ /* 0x000fe200007fe4ff */
[----:B------:R-:W-:-:S03]  /*3cc0*/  IMAD.WIDE.U32 R40, R39, R24, RZ ;  /* 0x0000001827287225 */ /* 0x000fc600078e00ff */
[----:B------:R-:W-:Y:S01]  /*3cd0*/  IADD3.X R26, PT, PT, RZ, RZ, R12, P2, P1 ;  /* 0x000000ffff1a7210 */ /* 0x000fe200017e240c */
[----:B------:R-:W-:Y:S01]  /*3ce0*/  IMAD R11, R39, R25, R41 ;  /* 0x00000019270b7224 */ /* 0x000fe200078e0229 */
[----:B------:R-:W-:-:S03]  /*3cf0*/  IADD3 R13, P0, PT, RZ, -R40, RZ ;  /* 0x80000028ff0d7210 */ /* 0x000fc60007f1e0ff */
[----:B------:R-:W-:Y:S02]  /*3d00*/  IMAD R11, R26, R24, R11 ;  /* 0x000000181a0b7224 */ /* 0x000fe400078e020b */
[----:B------:R-:W-:-:S04]  /*3d10*/  IMAD.HI.U32 R38, R39, R13, RZ ;  /* 0x0000000d27267227 */ /* 0x000fc800078e00ff */
[----:B------:R-:W-:-:S04]  /*3d20*/  IMAD.X R11, RZ, RZ, ~R11, P0 ;  /* 0x000000ffff0b7224 */ /* 0x000fc800000e0e0b */
[----:B------:R-:W-:-:S04]  /*3d30*/  IMAD.WIDE.U32 R38, P0, R39, R11, R38 ;  /* 0x0000000b27267225 */ /* 0x000fc80007800026 */
[----:B------:R-:W-:-:S04]  /*3d40*/  IMAD.HI.U32 R12, P1, R26, R13, R38 ;  /* 0x0000000d1a0c7227 */ /* 0x000fc80007820026 */
[----:B------:R-:W-:Y:S02]  /*3d50*/  HFMA2 R39, -RZ, RZ, 0, 0 ;  /* 0x00000000ff277431 */ /* 0x000fe400000001ff */
[CC--:B------:R-:W-:Y:S02]  /*3d60*/  IMAD R13, R26.reuse, R11.reuse, RZ ;  /* 0x0000000b1a0d7224 */ /* 0x0c0fe400078e02ff */
[----:B------:R-:W-:-:S03]  /*3d70*/  IMAD.HI.U32 R11, R26, R11, RZ ;  /* 0x0000000b1a0b7227 */ /* 0x000fc600078e00ff */
[----:B------:R-:W-:Y:S01]  /*3d80*/  IADD3 R13, P2, PT, R13, R12, RZ ;  /* 0x0000000c0d0d7210 */ /* 0x000fe20007f5e0ff */
[----:B------:R-:W-:Y:S01]  /*3d90*/  IMAD.X R11, R11, 0x1, R26, P0 ;  /* 0x000000010b0b7824 */ /* 0x000fe200000e061a */
[----:B------:R-:W-:-:S03]  /*3da0*/  IADD3.X R12, PT, PT, RZ, ~R3, RZ, P4, !PT ;  /* 0x80000003ff0c7210 */ /* 0x000fc600027fe4ff */
[C---:B------:R-:W-:Y:S01]  /*3db0*/  IMAD.HI.U32 R38, R13.reuse, R27, RZ ;  /* 0x0000001b0d267227 */ /* 0x040fe200078e00ff */
[-C--:B------:R-:W-:Y:S02]  /*3dc0*/  SEL R12, R12, R3.reuse, !P3 ;  /* 0x000000030c0c7207 */ /* 0x080fe40005800000 */
[----:B------:R-:W-:Y:S02]  /*3dd0*/  IADD3.X R11, PT, PT, RZ, RZ, R11, P2, P1 ;  /* 0x000000ffff0b7210 */ /* 0x000fe400017e240b */
[----:B------:R-:W-:Y:S01]  /*3de0*/  LOP3.LUT R3, R0, R3, RZ, 0x3c, !PT ;  /* 0x0000000300037212 */ /* 0x000fe200078e3cff */
[----:B------:R-:W-:-:S04]  /*3df0*/  IMAD.WIDE.U32 R38, R13, R12, R38 ;  /* 0x0000000c0d267225 */ /* 0x000fc800078e0026 */
[C---:B------:R-:W-:Y:S02]  /*3e00*/  IMAD R13, R11.reuse, R12, RZ ;  /* 0x0000000c0b0d7224 */ /* 0x040fe400078e02ff */
[----:B------:R-:W-:-:S04]  /*3e10*/  IMAD.HI.U32 R26, P0, R11, R27, R38 ;  /* 0x0000001b0b1a7227 */ /* 0x000fc80007800026 */
[----:B------:R-:W-:Y:S01]  /*3e20*/  IMAD.HI.U32 R11, R11, R12, RZ ;  /* 0x0000000c0b0b7227 */ /* 0x000fe200078e00ff */
[----:B------:R-:W-:-:S03]  /*3e30*/  IADD3 R13, P1, PT, R13, R26, RZ ;  /* 0x0000001a0d0d7210 */ /* 0x000fc60007f3e0ff */
[----:B------:R-:W-:Y:S02]  /*3e40*/  IMAD.X R11, RZ, RZ, R11, P0 ;  /* 0x000000ffff0b7224 */ /* 0x000fe400000e060b */
[----:B------:R-:W-:-:S03]  /*3e50*/  IMAD.WIDE.U32 R38, R13, R24, RZ ;  /* 0x000000180d267225 */ /* 0x000fc600078e00ff */
[----:B------:R-:W-:Y:S01]  /*3e60*/  IADD3.X R11, PT, PT, RZ, R11, RZ, P1, !PT ;  /* 0x0000000bff0b7210 */ /* 0x000fe20000ffe4ff */
[----:B------:R-:W-:Y:S01]  /*3e70*/  IMAD R26, R13, R25, R39 ;  /* 0x000000190d1a7224 */ /* 0x000fe200078e0227 */
[----:B------:R-:W-:-:S03]  /*3e80*/  IADD3 R27, P1, PT, -R38, R27, RZ ;  /* 0x0000001b261b7210 */ /* 0x000fc60007f3e1ff */
[-C--:B------:R-:W-:Y:S01]  /*3e90*/  IMAD R29, R11, R24.reuse, R26 ;  /* 0x000000180b1d7224 */ /* 0x080fe200078e021a */
[-C--:B------:R-:W-:Y:S02]  /*3ea0*/  ISETP.GE.U32.AND P0, PT, R27, R24.reuse, PT ;  /* 0x000000181b00720c */ /* 0x080fe40003f06070 */
[----:B------:R-:W-:Y:S01]  /*3eb0*/  IADD3 R26, P2, PT, R13, 0x1, RZ ;  /* 0x000000010d1a7810 */ /* 0x000fe20007f5e0ff */
[----:B------:R-:W-:Y:S01]  /*3ec0*/  IMAD.X R12, R12, 0x1, ~R29, P1 ;  /* 0x000000010c0c7824 */ /* 0x000fe200008e0e1d */
[----:B------:R-:W-:-:S04]  /*3ed0*/  IADD3 R32, P1, PT, R27, -R24, RZ ;  /* 0x800000181b207210 */ /* 0x000fc80007f3e0ff */
[CC--:B------:R-:W-:Y:S02]  /*3ee0*/  ISETP.GE.U32.AND.EX P0, PT, R12.reuse, R25.reuse, PT, P0 ;  /* 0x000000190c00720c */ /* 0x0c0fe40003f06100 */
[----:B------:R-:W-:Y:S02]  /*3ef0*/  IADD3.X R29, PT, PT, R12, ~R25, RZ, P1, !PT ;  /* 0x800000190c1d7210 */ /* 0x000fe40000ffe4ff */
[----:B------:R-:W-:Y:S01]  /*3f00*/  SEL R27, R32, R27, P0 ;  /* 0x0000001b201b7207 */ /* 0x000fe20000000000 */
[----:B------:R-:W-:Y:S01]  /*3f10*/  IMAD.X R32, RZ, RZ, R11, P2 ;  /* 0x000000ffff207224 */ /* 0x000fe200010e060b */
[----:B------:R-:W-:Y:S02]  /*3f20*/  SEL R26, R26, R13, P0 ;  /* 0x0000000d1a1a7207 */ /* 0x000fe40000000000 */
[----:B------:R-:W-:Y:S02]  /*3f30*/  SEL R29, R29, R12, P0 ;  /* 0x0000000c1d1d7207 */ /* 0x000fe40000000000 */
[----:B------:R-:W-:-:S02]  /*3f40*/  ISETP.GE.U32.AND P1, PT, R27, R24, PT ;  /* 0x000000181b00720c */ /* 0x000fc40003f26070 */
[----:B------:R-:W-:Y:S02]  /*3f50*/  SEL R32, R32, R11, P0 ;  /* 0x0000000b20207207 */ /* 0x000fe40000000000 */
[----:B------:R-:W-:Y:S02]  /*3f60*/  IADD3 R11, P2, PT, R26, 0x1, RZ ;  /* 0x000000011a0b7810 */ /* 0x000fe40007f5e0ff */
[----:B------:R-:W-:Y:S02]  /*3f70*/  ISETP.GE.U32.AND.EX P0, PT, R29, R25, PT, P1 ;  /* 0x000000191d00720c */ /* 0x000fe40003f06110 */
[----:B------:R-:W-:Y:S02]  /*3f80*/  IADD3.X R13, PT, PT, RZ, R32, RZ, P2, !PT ;  /* 0x00000020ff0d7210 */ /* 0x000fe400017fe4ff */
[----:B------:R-:W-:Y:S02]  /*3f90*/  SEL R11, R11, R26, P0 ;  /* 0x0000001a0b0b7207 */ /* 0x000fe40000000000 */
[----:B------:R-:W-:-:S02]  /*3fa0*/  SEL R13, R13, R32, P0 ;  /* 0x000000200d0d7207 */ /* 0x000fc40000000000 */
[-C--:B------:R-:W-:Y:S02]  /*3fb0*/  IADD3 R12, P2, PT, RZ, -R11.reuse, RZ ;  /* 0x8000000bff0c7210 */ /* 0x080fe40007f5e0ff */
[----:B------:R-:W-:Y:S02]  /*3fc0*/  ISETP.GE.AND P1, PT, R3, RZ, PT ;  /* 0x000000ff0300720c */ /* 0x000fe40003f26270 */
[----:B------:R-:W-:Y:S01]  /*3fd0*/  ISETP.NE.U32.AND P0, PT, R2, RZ, PT ;  /* 0x000000ff0200720c */ /* 0x000fe20003f05070 */
[----:B------:R-:W-:Y:S01]  /*3fe0*/  IMAD.X R2, RZ, RZ, ~R13, P2 ;  /* 0x000000ffff027224 */ /* 0x000fe200010e0e0d */
[----:B------:R-:W-:Y:S02]  /*3ff0*/  SEL R12, R12, R11, !P1 ;  /* 0x0000000b0c0c7207 */ /* 0x000fe40004800000 */
[----:B------:R-:W-:Y:S02]  /*4000*/  MOV R11, 0x0 ;  /* 0x00000000000b7802 */ /* 0x000fe40000000f00 */
[----:B------:R-:W-:-:S02]  /*4010*/  ISETP.NE.AND.EX P0, PT, R0, RZ, PT, P0 ;  /* 0x000000ff0000720c */ /* 0x000fc40003f05300 */
[----:B------:R-:W-:Y:S02]  /*4020*/  SEL R2, R2, R13, !P1 ;  /* 0x0000000d02027207 */ /* 0x000fe40004800000 */
[----:B------:R-:W-:Y:S02]  /*4030*/  SEL R12, R12, 0xffffffff, P0 ;  /* 0xffffffff0c0c7807 */ /* 0x000fe40000000000 */
[----:B------:R-:W-:Y:S01]  /*4040*/  SEL R13, R2, 0xffffffff, P0 ;  /* 0xffffffff020d7807 */ /* 0x000fe20000000000 */
[----:B------:R-:W-:Y:S06]  /*4050*/  RET.REL.NODEC R10 `(_Z16evacuationKerneliPKiS0_S0_S0_PKxS2_PxS3_S3_S3_) ;  /* 0xffffffbc0ae87950 */ /* 0x000fec0003c3ffff */
.L_x_54:
[----:B------:R-:W-:-:S00]  /*4060*/  BRA `(.L_x_54) ;  /* 0xfffffffc00fc7947 */ /* 0x000fc0000383ffff */
[----:B------:R-:W-:-:S00]  /*4070*/  NOP ;  /* 0x0000000000007918 */ /* 0x000fc00000000000 */
        /* <DEDUP_REMOVED lines=8> */
.L_x_55:


//--------------------- .nv.shared.reserved.0     --------------------------
	.section	.nv.shared.reserved.0,"aw",@nobits
	.weak		__nv_reservedSMEM_offset_0_alias
	.size		__nv_reservedSMEM_offset_0_alias, 0, 64
	.other		__nv_reservedSMEM_offset_0_alias,@"STO_CUDA_RESERVED_SHARED STV_DEFAULT"
__nv_reservedSMEM_offset_0_alias:
	.zero		0
	.zero		64


//--------------------- .nv.constant0._Z16evacuationKerneliPKiS0_S0_S0_PKxS2_PxS3_S3_S3_ --------------------------
	.section	.nv.constant0._Z16evacuationKerneliPKiS0_S0_S0_PKxS2_PxS3_S3_S3_,"a",@progbits
	.sectionflags	@""
	.align	4
.nv.constant0._Z16evacuationKerneliPKiS0_S0_S0_PKxS2_PxS3_S3_S3_:
	.zero		984


//--------------------- SYMBOLS --------------------------

	.type		.nv.reservedSmem.offset0,@object
	.size		.nv.reservedSmem.offset0,0x4
